// auto-generated by cutlass_sweep.gemm — config: {"arch": "sm_100", "cluster_m": 2, "cluster_n": 2, "dtype": "bf16", "stages": 3, "tile_k": 32, "tile_m": 128, "tile_n": 128}
#include "cutlass/cutlass.h"
#include "cutlass/gemm/collective/collective_builder.hpp"
#include "cutlass/gemm/device/gemm_universal_adapter.h"
#include "cutlass/gemm/kernel/gemm_universal.hpp"
#include "cutlass/epilogue/collective/collective_builder.hpp"

using ElemA = cutlass::bfloat16_t;
using ElemB = cutlass::bfloat16_t;
using ElemCD = cutlass::bfloat16_t;
using Acc  = float;
using TileShape    = cute::Shape<cute::_128, cute::_128, cute::_32>;
using ClusterShape = cute::Shape<cute::_2, cute::_2, cute::_1>;

using CollectiveEpilogue = typename cutlass::epilogue::collective::CollectiveBuilder<
    cutlass::arch::Sm100, cutlass::arch::OpClassTensorOp,
    TileShape, ClusterShape,
    cutlass::epilogue::collective::EpilogueTileAuto,
    Acc, Acc,
    ElemCD, cutlass::layout::RowMajor, 128 / cutlass::sizeof_bits<ElemCD>::value,
    ElemCD, cutlass::layout::RowMajor, 128 / cutlass::sizeof_bits<ElemCD>::value,
    cutlass::epilogue::collective::EpilogueScheduleAuto
  >::CollectiveOp;

using CollectiveMainloop = typename cutlass::gemm::collective::CollectiveBuilder<
    cutlass::arch::Sm100, cutlass::arch::OpClassTensorOp,
    ElemA, cutlass::layout::RowMajor, 128 / cutlass::sizeof_bits<ElemA>::value,
    ElemB, cutlass::layout::ColumnMajor, 128 / cutlass::sizeof_bits<ElemB>::value,
    Acc,
    TileShape, ClusterShape,
    cutlass::gemm::collective::StageCount<3>,
    cutlass::gemm::collective::KernelScheduleAuto
  >::CollectiveOp;

using GemmKernel = cutlass::gemm::kernel::GemmUniversal<
    cute::Shape<int,int,int,int>,
    CollectiveMainloop,
    CollectiveEpilogue
>;
using Gemm = cutlass::gemm::device::GemmUniversalAdapter<GemmKernel>;

// Force the device kernel symbol into the cubin without needing a host main.
auto* _anchor = &cutlass::device_kernel<GemmKernel>;


// ===== COMPILED SASS (sm_100a) =====

	.target	sm_100a

	.elftype	@"ET_EXEC"


//--------------------- .note.nv.tkinfo           --------------------------
	.section	.note.nv.tkinfo,"",@"SHT_NOTE"
	.sectionflags	@"SHF_NOTE_NV_TKINFO"
	.tkinfo
        /*0018*/ 	.word	0x00000002
        /*0030*/ 	.string	""
        /*0030*/ 	.string	"ptxas"
        /*0030*/ 	.string	"Cuda compilation tools, release 13.0, V13.0.88"
        /*0030*/ 	.string	"Build cuda_13.0.r13.0/compiler.36424714_0"
        /*0030*/ 	.string	"-arch sm_100a -m 64 "



//--------------------- .note.nv.cuinfo           --------------------------
	.section	.note.nv.cuinfo,"",@"SHT_NOTE"
	.sectionflags	@"SHF_NOTE_NV_CUINFO"
        /*0018*/ 	.short	0x0002
        /*001a*/ 	.short	0x0064
        /*001c*/ 	.short	0x0082
	.zero		2


//--------------------- .nv.info                  --------------------------
	.section	.nv.info,"",@"SHT_CUDA_INFO"
	.align	4


	//----- nvinfo : EIATTR_REGCOUNT
	.align		4
        /*0000*/ 	.byte	0x04, 0x2f
        /*0002*/ 	.short	(.L_19 - .L_18)
	.align		4
.L_18:
        /*0004*/ 	.word	index@(_ZN7cutlass13device_kernelINS_4gemm6kernel13GemmUniversalIN4cute5tupleIJiiiiEEENS1_10collective13CollectiveMmaINS1_35MainloopSm100TmaUmmaWarpSpecializedILi3ELi2ELi4ENS5_IJNS4_1CILi2EEESB_NSA_ILi1EEEEEEEENS5_IJNSA_ILi128EEESF_NSA_ILi32EEEEEENS_10bfloat16_tENS5_IJlSC_lEEESI_SJ_NS4_8TiledMMAINS4_8MMA_AtomIJNS4_26SM100_MMA_F16BF16_2x1SM_SSISI_SI_fLi128ELi128ELNS4_4UMMA5MajorE0ELSO_0ELNSN_7ScaleInE0ELSP_0EEEEEENS4_6LayoutINS5_IJSC_SC_SC_EEENS5_IJNSA_ILi0EEESU_SU_EEEEENS5_IJNS4_10UnderscoreESX_SX_EEEEENS4_28SM100_TMA_2SM_LOAD_MULTICASTENS4_14ComposedLayoutINS4_7SwizzleILi2ELi4ELi3EEENS4_18smem_ptr_flag_bitsILi16EEENSS_INS5_IJNSA_ILi8EEESG_EEENS5_IJSG_SC_EEEEEEEvNS4_8identityENS4_18SM100_TMA_2SM_LOADES1A_vS1B_EENS_8epilogue10collective18CollectiveEpilogueINS1E_23Sm100TmaWarpSpecializedILi4ELi2ELi16ELb1ELb0EEEJNS5_IJNSA_ILi64EEESF_SG_EEENS5_IJNSS_IS1J_SC_EENSS_INS5_IJNSA_ILi16EEESB_EEENS5_IJSC_S1J_EEEEEEEESI_SJ_SI_SJ_NS1E_6fusion15FusionCallbacksIS1I_NS1R_17LinearCombinationISI_fSI_fLNS_15FloatRoundStyleE2EEES1K_S1Q_JEEENS4_5SM1004TMEM4LOAD26SM100_TMEM_LOAD_32dp32b16xENS4_13SM90_TMA_LOADENS11_INS12_ILi1ELi4ELi3EEES15_NSS_INS5_IJS16_S1M_EEENS5_IJS1M_SC_EEEEEEENS4_39AutoVectorizingCopyWithAssumedAlignmentILi128EEENS4_14SM90_TMA_STOREES26_S28_S28_EEEvvEEEEvNT_6ParamsE)
        /*0008*/ 	.word	0x00000044


	//----- nvinfo : EIATTR_FRAME_SIZE
	.align		4
.L_19:
        /*000c*/ 	.byte	0x04, 0x11
        /*000e*/ 	.short	(.L_21 - .L_20)
	.align		4
.L_20:
        /*0010*/ 	.word	index@($__internal_2_$__cuda_sm10x_tcgen05_guardrail_trap_unallocated_columns_being_dealloced)
        /*0014*/ 	.word	0x00000000


	//----- nvinfo : EIATTR_FRAME_SIZE
	.align		4
.L_21:
        /*0018*/ 	.byte	0x04, 0x11
        /*001a*/ 	.short	(.L_23 - .L_22)
	.align		4
.L_22:
        /*001c*/ 	.word	index@($__internal_1_$__cuda_sm10x_tcgen05_guardrail_trap_phase_invalid_during_alloc)
        /*0020*/ 	.word	0x00000000


	//----- nvinfo : EIATTR_FRAME_SIZE
	.align		4
.L_23:
        /*0024*/ 	.byte	0x04, 0x11
        /*0026*/ 	.short	(.L_25 - .L_24)
	.align		4
.L_24:
        /*0028*/ 	.word	index@($__internal_0_$__cuda_sm10x_tcgen05_guardrail_trap_col_being_dealloced_not_returned_by_alloc)
        /*002c*/ 	.word	0x00000000


	//----- nvinfo : EIATTR_FRAME_SIZE
	.align		4
.L_25:
        /*0030*/ 	.byte	0x04, 0x11
        /*0032*/ 	.short	(.L_27 - .L_26)
	.align		4
.L_26:
        /*0034*/ 	.word	index@(_ZN7cutlass13device_kernelINS_4gemm6kernel13GemmUniversalIN4cute5tupleIJiiiiEEENS1_10collective13CollectiveMmaINS1_35MainloopSm100TmaUmmaWarpSpecializedILi3ELi2ELi4ENS5_IJNS4_1CILi2EEESB_NSA_ILi1EEEEEEEENS5_IJNSA_ILi128EEESF_NSA_ILi32EEEEEENS_10bfloat16_tENS5_IJlSC_lEEESI_SJ_NS4_8TiledMMAINS4_8MMA_AtomIJNS4_26SM100_MMA_F16BF16_2x1SM_SSISI_SI_fLi128ELi128ELNS4_4UMMA5MajorE0ELSO_0ELNSN_7ScaleInE0ELSP_0EEEEEENS4_6LayoutINS5_IJSC_SC_SC_EEENS5_IJNSA_ILi0EEESU_SU_EEEEENS5_IJNS4_10UnderscoreESX_SX_EEEEENS4_28SM100_TMA_2SM_LOAD_MULTICASTENS4_14ComposedLayoutINS4_7SwizzleILi2ELi4ELi3EEENS4_18smem_ptr_flag_bitsILi16EEENSS_INS5_IJNSA_ILi8EEESG_EEENS5_IJSG_SC_EEEEEEEvNS4_8identityENS4_18SM100_TMA_2SM_LOADES1A_vS1B_EENS_8epilogue10collective18CollectiveEpilogueINS1E_23Sm100TmaWarpSpecializedILi4ELi2ELi16ELb1ELb0EEEJNS5_IJNSA_ILi64EEESF_SG_EEENS5_IJNSS_IS1J_SC_EENSS_INS5_IJNSA_ILi16EEESB_EEENS5_IJSC_S1J_EEEEEEEESI_SJ_SI_SJ_NS1E_6fusion15FusionCallbacksIS1I_NS1R_17LinearCombinationISI_fSI_fLNS_15FloatRoundStyleE2EEES1K_S1Q_JEEENS4_5SM1004TMEM4LOAD26SM100_TMEM_LOAD_32dp32b16xENS4_13SM90_TMA_LOADENS11_INS12_ILi1ELi4ELi3EEES15_NSS_INS5_IJS16_S1M_EEENS5_IJS1M_SC_EEEEEEENS4_39AutoVectorizingCopyWithAssumedAlignmentILi128EEENS4_14SM90_TMA_STOREES26_S28_S28_EEEvvEEEEvNT_6ParamsE)
        /*0038*/ 	.word	0x00000000


	//----- nvinfo : EIATTR_MIN_STACK_SIZE
	.align		4
.L_27:
        /*003c*/ 	.byte	0x04, 0x12
        /*003e*/ 	.short	(.L_29 - .L_28)
	.align		4
.L_28:
        /*0040*/ 	.word	index@(_ZN7cutlass13device_kernelINS_4gemm6kernel13GemmUniversalIN4cute5tupleIJiiiiEEENS1_10collective13CollectiveMmaINS1_35MainloopSm100TmaUmmaWarpSpecializedILi3ELi2ELi4ENS5_IJNS4_1CILi2EEESB_NSA_ILi1EEEEEEEENS5_IJNSA_ILi128EEESF_NSA_ILi32EEEEEENS_10bfloat16_tENS5_IJlSC_lEEESI_SJ_NS4_8TiledMMAINS4_8MMA_AtomIJNS4_26SM100_MMA_F16BF16_2x1SM_SSISI_SI_fLi128ELi128ELNS4_4UMMA5MajorE0ELSO_0ELNSN_7ScaleInE0ELSP_0EEEEEENS4_6LayoutINS5_IJSC_SC_SC_EEENS5_IJNSA_ILi0EEESU_SU_EEEEENS5_IJNS4_10UnderscoreESX_SX_EEEEENS4_28SM100_TMA_2SM_LOAD_MULTICASTENS4_14ComposedLayoutINS4_7SwizzleILi2ELi4ELi3EEENS4_18smem_ptr_flag_bitsILi16EEENSS_INS5_IJNSA_ILi8EEESG_EEENS5_IJSG_SC_EEEEEEEvNS4_8identityENS4_18SM100_TMA_2SM_LOADES1A_vS1B_EENS_8epilogue10collective18CollectiveEpilogueINS1E_23Sm100TmaWarpSpecializedILi4ELi2ELi16ELb1ELb0EEEJNS5_IJNSA_ILi64EEESF_SG_EEENS5_IJNSS_IS1J_SC_EENSS_INS5_IJNSA_ILi16EEESB_EEENS5_IJSC_S1J_EEEEEEEESI_SJ_SI_SJ_NS1E_6fusion15FusionCallbacksIS1I_NS1R_17LinearCombinationISI_fSI_fLNS_15FloatRoundStyleE2EEES1K_S1Q_JEEENS4_5SM1004TMEM4LOAD26SM100_TMEM_LOAD_32dp32b16xENS4_13SM90_TMA_LOADENS11_INS12_ILi1ELi4ELi3EEES15_NSS_INS5_IJS16_S1M_EEENS5_IJS1M_SC_EEEEEEENS4_39AutoVectorizingCopyWithAssumedAlignmentILi128EEENS4_14SM90_TMA_STOREES26_S28_S28_EEEvvEEEEvNT_6ParamsE)
        /*0044*/ 	.word	0x00000000
.L_29:


//--------------------- .nv.compat                --------------------------
	.section	.nv.compat,"",@"SHT_CUDA_COMPAT_INFO"
	.align	4
        /*0000*/ 	.byte	0x02, 0x09, 0x01, 0x00, 0x02, 0x02, 0x02, 0x00, 0x02, 0x05, 0x05, 0x00, 0x03, 0x07, 0x01, 0x01
        /*0010*/ 	.byte	0x02, 0x03, 0x01, 0x00, 0x02, 0x06, 0x01, 0x00, 0x04, 0x0b, 0x08, 0x00, 0x09, 0x00, 0x00, 0x00
        /*0020*/ 	.byte	0x00, 0x00, 0x00, 0x00


//--------------------- .nv.info._ZN7cutlass13device_kernelINS_4gemm6kernel13GemmUniversalIN4cute5tupleIJiiiiEEENS1_10collective13CollectiveMmaINS1_35MainloopSm100TmaUmmaWarpSpecializedILi3ELi2ELi4ENS5_IJNS4_1CILi2EEESB_NSA_ILi1EEEEEEEENS5_IJNSA_ILi128EEESF_NSA_ILi32EEEEEENS_10bfloat16_tENS5_IJlSC_lEEESI_SJ_NS4_8TiledMMAINS4_8MMA_AtomIJNS4_26SM100_MMA_F16BF16_2x1SM_SSISI_SI_fLi128ELi128ELNS4_4UMMA5MajorE0ELSO_0ELNSN_7ScaleInE0ELSP_0EEEEEENS4_6LayoutINS5_IJSC_SC_SC_EEENS5_IJNSA_ILi0EEESU_SU_EEEEENS5_IJNS4_10UnderscoreESX_SX_EEEEENS4_28SM100_TMA_2SM_LOAD_MULTICASTENS4_14ComposedLayoutINS4_7SwizzleILi2ELi4ELi3EEENS4_18smem_ptr_flag_bitsILi16EEENSS_INS5_IJNSA_ILi8EEESG_EEENS5_IJSG_SC_EEEEEEEvNS4_8identityENS4_18SM100_TMA_2SM_LOADES1A_vS1B_EENS_8epilogue10collective18CollectiveEpilogueINS1E_23Sm100TmaWarpSpecializedILi4ELi2ELi16ELb1ELb0EEEJNS5_IJNSA_ILi64EEESF_SG_EEENS5_IJNSS_IS1J_SC_EENSS_INS5_IJNSA_ILi16EEESB_EEENS5_IJSC_S1J_EEEEEEEESI_SJ_SI_SJ_NS1E_6fusion15FusionCallbacksIS1I_NS1R_17LinearCombinationISI_fSI_fLNS_15FloatRoundStyleE2EEES1K_S1Q_JEEENS4_5SM1004TMEM4LOAD26SM100_TMEM_LOAD_32dp32b16xENS4_13SM90_TMA_LOADENS11_INS12_ILi1ELi4ELi3EEES15_NSS_INS5_IJS16_S1M_EEENS5_IJS1M_SC_EEEEEEENS4_39AutoVectorizingCopyWithAssumedAlignmentILi128EEENS4_14SM90_TMA_STOREES26_S28_S28_EEEvvEEEEvNT_6ParamsE --------------------------
	.section	.nv.info._ZN7cutlass13device_kernelINS_4gemm6kernel13GemmUniversalIN4cute5tupleIJiiiiEEENS1_10collective13CollectiveMmaINS1_35MainloopSm100TmaUmmaWarpSpecializedILi3ELi2ELi4ENS5_IJNS4_1CILi2EEESB_NSA_ILi1EEEEEEEENS5_IJNSA_ILi128EEESF_NSA_ILi32EEEEEENS_10bfloat16_tENS5_IJlSC_lEEESI_SJ_NS4_8TiledMMAINS4_8MMA_AtomIJNS4_26SM100_MMA_F16BF16_2x1SM_SSISI_SI_fLi128ELi128ELNS4_4UMMA5MajorE0ELSO_0ELNSN_7ScaleInE0ELSP_0EEEEEENS4_6LayoutINS5_IJSC_SC_SC_EEENS5_IJNSA_ILi0EEESU_SU_EEEEENS5_IJNS4_10UnderscoreESX_SX_EEEEENS4_28SM100_TMA_2SM_LOAD_MULTICASTENS4_14ComposedLayoutINS4_7SwizzleILi2ELi4ELi3EEENS4_18smem_ptr_flag_bitsILi16EEENSS_INS5_IJNSA_ILi8EEESG_EEENS5_IJSG_SC_EEEEEEEvNS4_8identityENS4_18SM100_TMA_2SM_LOADES1A_vS1B_EENS_8epilogue10collective18CollectiveEpilogueINS1E_23Sm100TmaWarpSpecializedILi4ELi2ELi16ELb1ELb0EEEJNS5_IJNSA_ILi64EEESF_SG_EEENS5_IJNSS_IS1J_SC_EENSS_INS5_IJNSA_ILi16EEESB_EEENS5_IJSC_S1J_EEEEEEEESI_SJ_SI_SJ_NS1E_6fusion15FusionCallbacksIS1I_NS1R_17LinearCombinationISI_fSI_fLNS_15FloatRoundStyleE2EEES1K_S1Q_JEEENS4_5SM1004TMEM4LOAD26SM100_TMEM_LOAD_32dp32b16xENS4_13SM90_TMA_LOADENS11_INS12_ILi1ELi4ELi3EEES15_NSS_INS5_IJS16_S1M_EEENS5_IJS1M_SC_EEEEEEENS4_39AutoVectorizingCopyWithAssumedAlignmentILi128EEENS4_14SM90_TMA_STOREES26_S28_S28_EEEvvEEEEvNT_6ParamsE,"",@"SHT_CUDA_INFO"
	.sectionflags	@""
	.align	4


	//----- nvinfo : EIATTR_CUDA_API_VERSION
	.align		4
        /*0000*/ 	.byte	0x04, 0x37
        /*0002*/ 	.short	(.L_31 - .L_30)
.L_30:
        /*0004*/ 	.word	0x00000082


	//----- nvinfo : EIATTR_KPARAM_INFO
	.align		4
.L_31:
        /*0008*/ 	.byte	0x04, 0x17
        /*000a*/ 	.short	(.L_33 - .L_32)
.L_32:
        /*000c*/ 	.word	0x00000000
        /*0010*/ 	.short	0x0000
        /*0012*/ 	.short	0x0000
        /*0014*/ 	.byte	0x00, 0xf0, 0x01, 0x20


	//----- nvinfo : EIATTR_AT_ENTRY_FRAGMENTS
	.align		4
.L_33:
        /*0018*/ 	.byte	0x04, 0x4f
        /*001a*/ 	.short	(.L_35 - .L_34)


	//   ....[0]....
.L_34:
        /*001c*/ 	.word	0x00000007


	//----- nvinfo : EIATTR_RESERVED_SMEM_USED
	.align		4
.L_35:
        /*0020*/ 	.byte	0x01, 0x41
	.zero		2


	//----- nvinfo : EIATTR_SPARSE_MMA_MASK
	.align		4
        /*0024*/ 	.byte	0x03, 0x50
        /*0026*/ 	.short	0x0000


	//----- nvinfo : EIATTR_TCGEN05_2CTA_USED
	.align		4
        /*0028*/ 	.byte	0x01, 0x52
	.zero		2


	//----- nvinfo : EIATTR_MAXREG_COUNT
	.align		4
        /*002c*/ 	.byte	0x03, 0x1b
        /*002e*/ 	.short	0x00ff


	//----- nvinfo : EIATTR_NUM_BARRIERS
	.align		4
        /*0030*/ 	.byte	0x02, 0x4c
        /*0032*/ 	.byte	0x07
	.zero		1


	//----- nvinfo : EIATTR_EXTERNS
	.align		4
        /*0034*/ 	.byte	0x04, 0x0f
        /*0036*/ 	.short	(.L_37 - .L_36)


	//   ....[0]....
	.align		4
.L_36:
        /*0038*/ 	.word	index@(__assertfail)


	//----- nvinfo : EIATTR_MERCURY_ISA_VERSION
	.align		4
.L_37:
        /*003c*/ 	.byte	0x03, 0x5f
        /*003e*/ 	.short	0x0101


	//----- nvinfo : EIATTR_INT_WARP_WIDE_INSTR_OFFSETS
	.align		4
        /*0040*/ 	.byte	0x04, 0x31
        /*0042*/ 	.short	(.L_39 - .L_38)


	//   ....[0]....
.L_38:
        /*0044*/ 	.word	0x00000d50


	//   ....[1]....
        /*0048*/ 	.word	0x00000df0


	//   ....[2]....
        /*004c*/ 	.word	0x00004120


	//   ....[3]....
        /*0050*/ 	.word	0x00004150


	//   ....[4]....
        /*0054*/ 	.word	0x00004170


	//   ....[5]....
        /*0058*/ 	.word	0x00004cb0


	//   ....[6]....
        /*005c*/ 	.word	0x00004d50


	//   ....[7]....
        /*0060*/ 	.word	0x00004e10


	//   ....[8]....
        /*0064*/ 	.word	0x00004e80


	//   ....[9]....
        /*0068*/ 	.word	0x00004f40


	//   ....[10]....
        /*006c*/ 	.word	0x00004fe0


	//   ....[11]....
        /*0070*/ 	.word	0x00005050


	//   ....[12]....
        /*0074*/ 	.word	0x00005110


	//   ....[13]....
        /*0078*/ 	.word	0x000051b0


	//   ....[14]....
        /*007c*/ 	.word	0x00005250


	//   ....[15]....
        /*0080*/ 	.word	0x00005340


	//   ....[16]....
        /*0084*/ 	.word	0x00005410


	//----- nvinfo : EIATTR_COOP_GROUP_MASK_REGIDS
	.align		4
.L_39:
        /*0088*/ 	.byte	0x04, 0x29
        /*008a*/ 	.short	(.L_41 - .L_40)


	//   ....[0]....
.L_40:
        /*008c*/ 	.word	0xffffffff


	//   ....[1]....
        /*0090*/ 	.word	0xffffffff


	//   ....[2]....
        /*0094*/ 	.word	0xffffffff


	//   ....[3]....
        /*0098*/ 	.word	0xffffffff


	//   ....[4]....
        /*009c*/ 	.word	0xffffffff


	//   ....[5]....
        /*00a0*/ 	.word	0xffffffff


	//   ....[6]....
        /*00a4*/ 	.word	0xffffffff


	//   ....[7]....
        /*00a8*/ 	.word	0xffffffff


	//   ....[8]....
        /*00ac*/ 	.word	0xffffffff


	//   ....[9]....
        /*00b0*/ 	.word	0xffffffff


	//   ....[10]....
        /*00b4*/ 	.word	0xffffffff


	//   ....[11]....
        /*00b8*/ 	.word	0xffffffff


	//   ....[12]....
        /*00bc*/ 	.word	0xffffffff


	//   ....[13]....
        /*00c0*/ 	.word	0xffffffff


	//----- nvinfo : EIATTR_COOP_GROUP_INSTR_OFFSETS
	.align		4
.L_41:
        /*00c4*/ 	.byte	0x04, 0x28
        /*00c6*/ 	.short	(.L_43 - .L_42)


	//   ....[0]....
.L_42:
        /*00c8*/ 	.word	0x000000b0


	//   ....[1]....
        /*00cc*/ 	.word	0x00000520


	//   ....[2]....
        /*00d0*/ 	.word	0x000006c0


	//   ....[3]....
        /*00d4*/ 	.word	0x00000850


	//   ....[4]....
        /*00d8*/ 	.word	0x00000940


	//   ....[5]....
        /*00dc*/ 	.word	0x00000aa0


	//   ....[6]....
        /*00e0*/ 	.word	0x00000c30


	//   ....[7]....
        /*00e4*/ 	.word	0x00000e70


	//   ....[8]....
        /*00e8*/ 	.word	0x000021c0


	//   ....[9]....
        /*00ec*/ 	.word	0x00002fe0


	//   ....[10]....
        /*00f0*/ 	.word	0x000034b0


	//   ....[11]....
        /*00f4*/ 	.word	0x000034e0


	//   ....[12]....
        /*00f8*/ 	.word	0x00004020


	//   ....[13]....
        /*00fc*/ 	.word	0x00004230


	//----- nvinfo : EIATTR_VRC_CTA_INIT_COUNT
	.align		4
.L_43:
        /*0100*/ 	.byte	0x02, 0x4a
        /*0102*/ 	.byte	0x80
	.zero		1


	//----- nvinfo : EIATTR_SYSCALL_OFFSETS
	.align		4
        /*0104*/ 	.byte	0x04, 0x46
        /*0106*/ 	.short	(.L_45 - .L_44)


	//   ....[0]....
.L_44:
        /*0108*/ 	.word	0x00005fb0


	//   ....[1]....
        /*010c*/ 	.word	0x000060a0


	//   ....[2]....
        /*0110*/ 	.word	0x00006840


	//   ....[3]....
        /*0114*/ 	.word	0x00007170


	//   ....[4]....
        /*0118*/ 	.word	0x00007a40


	//   ....[5]....
        /*011c*/ 	.word	0x00008310


	//----- nvinfo : EIATTR_MBARRIER_INSTR_OFFSETS
	.align		4
.L_45:
        /*0120*/ 	.byte	0x04, 0x39
        /*0122*/ 	.short	(.L_47 - .L_46)


	//   ....[0]....
.L_46:
        /*0124*/ 	.word	0x00000650
        /*0128*/ 	.word	0x000000ff
        /*012c*/ 	.word	0x00000000
        /*0130*/ 	.short	0x0100
        /*0132*/ 	.byte	0x04
	.zero		1


	//   ....[1]....
        /*0134*/ 	.word	0x00000660
        /*0138*/ 	.word	0x000000ff
        /*013c*/ 	.word	0x00000018
        /*0140*/ 	.short	0x0100
        /*0142*/ 	.byte	0x04
	.zero		1


	//   ....[2]....
        /*0144*/ 	.word	0x00000670
        /*0148*/ 	.word	0x000000ff
        /*014c*/ 	.word	0x00000008
        /*0150*/ 	.short	0x0100
        /*0152*/ 	.byte	0x04
	.zero		1


	//   ....[3]....
        /*0154*/ 	.word	0x00000680
        /*0158*/ 	.word	0x000000ff
        /*015c*/ 	.word	0x00000020
        /*0160*/ 	.short	0x0100
        /*0162*/ 	.byte	0x04
	.zero		1


	//   ....[4]....
        /*0164*/ 	.word	0x00000690
        /*0168*/ 	.word	0x000000ff
        /*016c*/ 	.word	0x00000010
        /*0170*/ 	.short	0x0100
        /*0172*/ 	.byte	0x04
	.zero		1


	//   ....[5]....
        /*0174*/ 	.word	0x000006a0
        /*0178*/ 	.word	0x000000ff
        /*017c*/ 	.word	0x00000028
        /*0180*/ 	.short	0x0100
        /*0182*/ 	.byte	0x04
	.zero		1


	//   ....[6]....
        /*0184*/ 	.word	0x000007c0
        /*0188*/ 	.word	0x000000ff
        /*018c*/ 	.word	0x00000030
        /*0190*/ 	.short	0x0100
        /*0192*/ 	.byte	0x04
	.zero		1


	//   ....[7]....
        /*0194*/ 	.word	0x000007d0
        /*0198*/ 	.word	0x000000ff
        /*019c*/ 	.word	0x00000050
        /*01a0*/ 	.short	0x0100
        /*01a2*/ 	.byte	0x04
	.zero		1


	//   ....[8]....
        /*01a4*/ 	.word	0x000007e0
        /*01a8*/ 	.word	0x000000ff
        /*01ac*/ 	.word	0x00000038
        /*01b0*/ 	.short	0x0100
        /*01b2*/ 	.byte	0x04
	.zero		1


	//   ....[9]....
        /*01b4*/ 	.word	0x000007f0
        /*01b8*/ 	.word	0x000000ff
        /*01bc*/ 	.word	0x00000058
        /*01c0*/ 	.short	0x0100
        /*01c2*/ 	.byte	0x04
	.zero		1


	//   ....[10]....
        /*01c4*/ 	.word	0x00000800
        /*01c8*/ 	.word	0x000000ff
        /*01cc*/ 	.word	0x00000040
        /*01d0*/ 	.short	0x0100
        /*01d2*/ 	.byte	0x04
	.zero		1


	//   ....[11]....
        /*01d4*/ 	.word	0x00000810
        /*01d8*/ 	.word	0x000000ff
        /*01dc*/ 	.word	0x00000060
        /*01e0*/ 	.short	0x0100
        /*01e2*/ 	.byte	0x04
	.zero		1


	//   ....[12]....
        /*01e4*/ 	.word	0x00000820
        /*01e8*/ 	.word	0x000000ff
        /*01ec*/ 	.word	0x00000048
        /*01f0*/ 	.short	0x0100
        /*01f2*/ 	.byte	0x04
	.zero		1


	//   ....[13]....
        /*01f4*/ 	.word	0x00000830
        /*01f8*/ 	.word	0x000000ff
        /*01fc*/ 	.word	0x00000068
        /*0200*/ 	.short	0x0100
        /*0202*/ 	.byte	0x04
	.zero		1


	//   ....[14]....
        /*0204*/ 	.word	0x00000910
        /*0208*/ 	.word	0x000000ff
        /*020c*/ 	.word	0x00000070
        /*0210*/ 	.short	0x0100
        /*0212*/ 	.byte	0x06
	.zero		1


	//   ....[15]....
        /*0214*/ 	.word	0x00000920
        /*0218*/ 	.word	0x000000ff
        /*021c*/ 	.word	0x00000078
        /*0220*/ 	.short	0x0100
        /*0222*/ 	.byte	0x06
	.zero		1


	//   ....[16]....
        /*0224*/ 	.word	0x00000a50
        /*0228*/ 	.word	0x000000ff
        /*022c*/ 	.word	0x00000080
        /*0230*/ 	.short	0x0100
        /*0232*/ 	.byte	0x06
	.zero		1


	//   ....[17]....
        /*0234*/ 	.word	0x00000a60
        /*0238*/ 	.word	0x000000ff
        /*023c*/ 	.word	0x00000090
        /*0240*/ 	.short	0x0100
        /*0242*/ 	.byte	0x06
	.zero		1


	//   ....[18]....
        /*0244*/ 	.word	0x00000a70
        /*0248*/ 	.word	0x000000ff
        /*024c*/ 	.word	0x00000088
        /*0250*/ 	.short	0x0100
        /*0252*/ 	.byte	0x06
	.zero		1


	//   ....[19]....
        /*0254*/ 	.word	0x00000a80
        /*0258*/ 	.word	0x000000ff
        /*025c*/ 	.word	0x00000098
        /*0260*/ 	.short	0x0100
        /*0262*/ 	.byte	0x06
	.zero		1


	//   ....[20]....
        /*0264*/ 	.word	0x00000ba0
        /*0268*/ 	.word	0x000000ff
        /*026c*/ 	.word	0x000000a0
        /*0270*/ 	.short	0x0100
        /*0272*/ 	.byte	0x04
	.zero		1


	//   ....[21]....
        /*0274*/ 	.word	0x00000bb0
        /*0278*/ 	.word	0x000000ff
        /*027c*/ 	.word	0x000000c0
        /*0280*/ 	.short	0x0100
        /*0282*/ 	.byte	0x04
	.zero		1


	//   ....[22]....
        /*0284*/ 	.word	0x00000bc0
        /*0288*/ 	.word	0x000000ff
        /*028c*/ 	.word	0x000000a8
        /*0290*/ 	.short	0x0100
        /*0292*/ 	.byte	0x04
	.zero		1


	//   ....[23]....
        /*0294*/ 	.word	0x00000bd0
        /*0298*/ 	.word	0x000000ff
        /*029c*/ 	.word	0x000000c8
        /*02a0*/ 	.short	0x0100
        /*02a2*/ 	.byte	0x04
	.zero		1


	//   ....[24]....
        /*02a4*/ 	.word	0x00000be0
        /*02a8*/ 	.word	0x000000ff
        /*02ac*/ 	.word	0x000000b0
        /*02b0*/ 	.short	0x0100
        /*02b2*/ 	.byte	0x04
	.zero		1


	//   ....[25]....
        /*02b4*/ 	.word	0x00000bf0
        /*02b8*/ 	.word	0x000000ff
        /*02bc*/ 	.word	0x000000d0
        /*02c0*/ 	.short	0x0100
        /*02c2*/ 	.byte	0x04
	.zero		1


	//   ....[26]....
        /*02c4*/ 	.word	0x00000c00
        /*02c8*/ 	.word	0x000000ff
        /*02cc*/ 	.word	0x000000b8
        /*02d0*/ 	.short	0x0100
        /*02d2*/ 	.byte	0x04
	.zero		1


	//   ....[27]....
        /*02d4*/ 	.word	0x00000c10
        /*02d8*/ 	.word	0x000000ff
        /*02dc*/ 	.word	0x000000d8
        /*02e0*/ 	.short	0x0100
        /*02e2*/ 	.byte	0x04
	.zero		1


	//   ....[28]....
        /*02e4*/ 	.word	0x00000d00
        /*02e8*/ 	.word	0x000000ff
        /*02ec*/ 	.word	0x000000e0
        /*02f0*/ 	.short	0x0100
        /*02f2*/ 	.byte	0x04
	.zero		1


	//   ....[29]....
        /*02f4*/ 	.word	0x00000d10
        /*02f8*/ 	.word	0x000000ff
        /*02fc*/ 	.word	0x000000f0
        /*0300*/ 	.short	0x0100
        /*0302*/ 	.byte	0x04
	.zero		1


	//   ....[30]....
        /*0304*/ 	.word	0x00000d20
        /*0308*/ 	.word	0x000000ff
        /*030c*/ 	.word	0x000000e8
        /*0310*/ 	.short	0x0100
        /*0312*/ 	.byte	0x04
	.zero		1


	//   ....[31]....
        /*0314*/ 	.word	0x00000d30
        /*0318*/ 	.word	0x000000ff
        /*031c*/ 	.word	0x000000f8
        /*0320*/ 	.short	0x0100
        /*0322*/ 	.byte	0x04
	.zero		1


	//   ....[32]....
        /*0324*/ 	.word	0x00000e30
        /*0328*/ 	.word	0x000000ff
        /*032c*/ 	.word	0x00000100
        /*0330*/ 	.short	0x0100
        /*0332*/ 	.byte	0x06
	.zero		1


	//   ....[33]....
        /*0334*/ 	.word	0x000019e0
        /*0338*/ 	.word	0x00000000
        /*033c*/ 	.word	0x000000f0
        /*0340*/ 	.short	0x010a
        /*0342*/ 	.byte	0xff
	.zero		1


	//   ....[34]....
        /*0344*/ 	.word	0x00001a10
        /*0348*/ 	.word	0x00000000
        /*034c*/ 	.word	0x000000e0
        /*0350*/ 	.short	0x0101
        /*0352*/ 	.byte	0xff
	.zero		1


	//   ....[35]....
        /*0354*/ 	.word	0x00001ad0
        /*0358*/ 	.word	0x000000ff
        /*035c*/ 	.word	0x00000018
        /*0360*/ 	.short	0x010a
        /*0362*/ 	.byte	0x04
	.zero		1


	//   ....[36]....
        /*0364*/ 	.word	0x00001ba0
        /*0368*/ 	.word	0x000000ff
        /*036c*/ 	.word	0x00000018
        /*0370*/ 	.short	0x010a
        /*0372*/ 	.byte	0x21
	.zero		1


	//   ....[37]....
        /*0374*/ 	.word	0x00001d50
        /*0378*/ 	.word	0x000000ff
        /*037c*/ 	.word	0x00000018
        /*0380*/ 	.short	0x010a
        /*0382*/ 	.byte	0x05
	.zero		1


	//   ....[38]....
        /*0384*/ 	.word	0x00001e60
        /*0388*/ 	.word	0x000000ff
        /*038c*/ 	.word	0x00000078
        /*0390*/ 	.short	0x0101
        /*0392*/ 	.byte	0x06
	.zero		1


	//   ....[39]....
        /*0394*/ 	.word	0x00001e80
        /*0398*/ 	.word	0x000000ff
        /*039c*/ 	.word	0x00000018
        /*03a0*/ 	.short	0x010a
        /*03a2*/ 	.byte	0x04
	.zero		1


	//   ....[40]....
        /*03a4*/ 	.word	0x00001f00
        /*03a8*/ 	.word	0x000000ff
        /*03ac*/ 	.word	0x00000018
        /*03b0*/ 	.short	0x010a
        /*03b2*/ 	.byte	0x11
	.zero		1


	//   ....[41]....
        /*03b4*/ 	.word	0x00002090
        /*03b8*/ 	.word	0x000000ff
        /*03bc*/ 	.word	0x00000018
        /*03c0*/ 	.short	0x010a
        /*03c2*/ 	.byte	0x05
	.zero		1


	//   ....[42]....
        /*03c4*/ 	.word	0x000021f0
        /*03c8*/ 	.word	0x00000003
        /*03cc*/ 	.word	0x00000080
        /*03d0*/ 	.short	0x010a
        /*03d2*/ 	.byte	0xff
	.zero		1


	//   ....[43]....
        /*03d4*/ 	.word	0x00002340
        /*03d8*/ 	.word	0x00000000
        /*03dc*/ 	.word	0x00000000
        /*03e0*/ 	.short	0x0101
        /*03e2*/ 	.byte	0xff
	.zero		1


	//   ....[44]....
        /*03e4*/ 	.word	0x000028f0
        /*03e8*/ 	.word	0x000000ff
        /*03ec*/ 	.word	0x00000000
        /*03f0*/ 	.short	0x010a
        /*03f2*/ 	.byte	0x04
	.zero		1


	//   ....[45]....
        /*03f4*/ 	.word	0x00002980
        /*03f8*/ 	.word	0x000000ff
        /*03fc*/ 	.word	0x00000000
        /*0400*/ 	.short	0x010a
        /*0402*/ 	.byte	0x05
	.zero		1


	//   ....[46]....
        /*0404*/ 	.word	0x00002a20
        /*0408*/ 	.word	0x00000000
        /*040c*/ 	.word	0x00000000
        /*0410*/ 	.short	0x010a
        /*0412*/ 	.byte	0xff
	.zero		1


	//   ....[47]....
        /*0414*/ 	.word	0x00002b40
        /*0418*/ 	.word	0x00000002
        /*041c*/ 	.word	0x000000e0
        /*0420*/ 	.short	0x010a
        /*0422*/ 	.byte	0xff
	.zero		1


	//   ....[48]....
        /*0424*/ 	.word	0x00002bb0
        /*0428*/ 	.word	0x00000002
        /*042c*/ 	.word	0x00000000
        /*0430*/ 	.short	0x0101
        /*0432*/ 	.byte	0xff
	.zero		1


	//   ....[49]....
        /*0434*/ 	.word	0x00002bd0
        /*0438*/ 	.word	0x000000ff
        /*043c*/ 	.word	0x00000090
        /*0440*/ 	.short	0x010a
        /*0442*/ 	.byte	0x04
	.zero		1


	//   ....[50]....
        /*0444*/ 	.word	0x00002cf0
        /*0448*/ 	.word	0x00000002
        /*044c*/ 	.word	0x00000080
        /*0450*/ 	.short	0x010a
        /*0452*/ 	.byte	0xff
	.zero		1


	//   ....[51]....
        /*0454*/ 	.word	0x00002df0
        /*0458*/ 	.word	0x00000002
        /*045c*/ 	.word	0x00000000
        /*0460*/ 	.short	0x0101
        /*0462*/ 	.byte	0xff
	.zero		1


	//   ....[52]....
        /*0464*/ 	.word	0x00002e80
        /*0468*/ 	.word	0x000000ff
        /*046c*/ 	.word	0x00000090
        /*0470*/ 	.short	0x0106
        /*0472*/ 	.byte	0x04
	.zero		1


	//   ....[53]....
        /*0474*/ 	.word	0x00002ea0
        /*0478*/ 	.word	0x000000ff
        /*047c*/ 	.word	0x00000090
        /*0480*/ 	.short	0x010a
        /*0482*/ 	.byte	0x04
	.zero		1


	//   ....[54]....
        /*0484*/ 	.word	0x00002f30
        /*0488*/ 	.word	0x000000ff
        /*048c*/ 	.word	0x00000090
        /*0490*/ 	.short	0x0106
        /*0492*/ 	.byte	0x07
	.zero		1


	//   ....[55]....
        /*0494*/ 	.word	0x00002f70
        /*0498*/ 	.word	0x00000000
        /*049c*/ 	.word	0x00000090
        /*04a0*/ 	.short	0x010a
        /*04a2*/ 	.byte	0xff
	.zero		1


	//   ....[56]....
        /*04a4*/ 	.word	0x000031b0
        /*04a8*/ 	.word	0x000000ff
        /*04ac*/ 	.word	0x00000008
        /*04b0*/ 	.short	0x010a
        /*04b2*/ 	.byte	0x05
	.zero		1


	//   ....[57]....
        /*04b4*/ 	.word	0x000031d0
        /*04b8*/ 	.word	0x000000ff
        /*04bc*/ 	.word	0x00000008
        /*04c0*/ 	.short	0x010a
        /*04c2*/ 	.byte	0x05
	.zero		1


	//   ....[58]....
        /*04c4*/ 	.word	0x00003360
        /*04c8*/ 	.word	0x000000ff
        /*04cc*/ 	.word	0x00000008
        /*04d0*/ 	.short	0x010a
        /*04d2*/ 	.byte	0x05
	.zero		1


	//   ....[59]....
        /*04d4*/ 	.word	0x00003380
        /*04d8*/ 	.word	0x000000ff
        /*04dc*/ 	.word	0x00000008
        /*04e0*/ 	.short	0x010a
        /*04e2*/ 	.byte	0x05
	.zero		1


	//   ....[60]....
        /*04e4*/ 	.word	0x00003440
        /*04e8*/ 	.word	0x000000ff
        /*04ec*/ 	.word	0x00000000
        /*04f0*/ 	.short	0x0101
        /*04f2*/ 	.byte	0x04
	.zero		1


	//   ....[61]....
        /*04f4*/ 	.word	0x00003740
        /*04f8*/ 	.word	0x00000000
        /*04fc*/ 	.word	0x00000080
        /*0500*/ 	.short	0x010a
        /*0502*/ 	.byte	0xff
	.zero		1


	//   ....[62]....
        /*0504*/ 	.word	0x00003800
        /*0508*/ 	.word	0x00000000
        /*050c*/ 	.word	0x00000000
        /*0510*/ 	.short	0x0101
        /*0512*/ 	.byte	0xff
	.zero		1


	//   ....[63]....
        /*0514*/ 	.word	0x000038c0
        /*0518*/ 	.word	0x000000ff
        /*051c*/ 	.word	0x00000000
        /*0520*/ 	.short	0x010a
        /*0522*/ 	.byte	0x04
	.zero		1


	//   ....[64]....
        /*0524*/ 	.word	0x000038d0
        /*0528*/ 	.word	0x000000ff
        /*052c*/ 	.word	0x000000c0
        /*0530*/ 	.short	0x010a
        /*0532*/ 	.byte	0x17
	.zero		1


	//   ....[65]....
        /*0534*/ 	.word	0x00003980
        /*0538*/ 	.word	0x000000ff
        /*053c*/ 	.word	0x00000000
        /*0540*/ 	.short	0x010a
        /*0542*/ 	.byte	0x05
	.zero		1


	//   ....[66]....
        /*0544*/ 	.word	0x00003ac0
        /*0548*/ 	.word	0x000000ff
        /*054c*/ 	.word	0x00000000
        /*0550*/ 	.short	0x010a
        /*0552*/ 	.byte	0x04
	.zero		1


	//   ....[67]....
        /*0554*/ 	.word	0x00003d10
        /*0558*/ 	.word	0x000000ff
        /*055c*/ 	.word	0x00000000
        /*0560*/ 	.short	0x010a
        /*0562*/ 	.byte	0x04
	.zero		1


	//   ....[68]....
        /*0564*/ 	.word	0x00003da0
        /*0568*/ 	.word	0x000000ff
        /*056c*/ 	.word	0x00000000
        /*0570*/ 	.short	0x010a
        /*0572*/ 	.byte	0x05
	.zero		1


	//   ....[69]....
        /*0574*/ 	.word	0x00003e30
        /*0578*/ 	.word	0x000000ff
        /*057c*/ 	.word	0x00000000
        /*0580*/ 	.short	0x010a
        /*0582*/ 	.byte	0x05
	.zero		1


	//   ....[70]....
        /*0584*/ 	.word	0x00003ed0
        /*0588*/ 	.word	0x00000000
        /*058c*/ 	.word	0x00000000
        /*0590*/ 	.short	0x010a
        /*0592*/ 	.byte	0xff
	.zero		1


	//   ....[71]....
        /*0594*/ 	.word	0x00003f10
        /*0598*/ 	.word	0x00000000
        /*059c*/ 	.word	0x00000000
        /*05a0*/ 	.short	0x010a
        /*05a2*/ 	.byte	0xff
	.zero		1


	//   ....[72]....
        /*05a4*/ 	.word	0x00003f80
        /*05a8*/ 	.word	0x000000ff
        /*05ac*/ 	.word	0x00000000
        /*05b0*/ 	.short	0x0101
        /*05b2*/ 	.byte	0x04
	.zero		1


	//   ....[73]....
        /*05b4*/ 	.word	0x00003fc0
        /*05b8*/ 	.word	0x000000ff
        /*05bc*/ 	.word	0x00000100
        /*05c0*/ 	.short	0x010a
        /*05c2*/ 	.byte	0x11
	.zero		1


	//   ....[74]....
        /*05c4*/ 	.word	0x00004010
        /*05c8*/ 	.word	0x000000ff
        /*05cc*/ 	.word	0x00000000
        /*05d0*/ 	.short	0x0101
        /*05d2*/ 	.byte	0x04
	.zero		1


	//   ....[75]....
        /*05d4*/ 	.word	0x000044b0
        /*05d8*/ 	.word	0x0000000c
        /*05dc*/ 	.word	0x00000080
        /*05e0*/ 	.short	0x010a
        /*05e2*/ 	.byte	0xff
	.zero		1


	//   ....[76]....
        /*05e4*/ 	.word	0x00004620
        /*05e8*/ 	.word	0x00000000
        /*05ec*/ 	.word	0x00000000
        /*05f0*/ 	.short	0x0101
        /*05f2*/ 	.byte	0xff
	.zero		1


	//   ....[77]....
        /*05f4*/ 	.word	0x00004ab0
        /*05f8*/ 	.word	0x000000ff
        /*05fc*/ 	.word	0x00000078
        /*0600*/ 	.short	0x010a
        /*0602*/ 	.byte	0x15
	.zero		1


	//   ....[78]....
        /*0604*/ 	.word	0x00004c30
        /*0608*/ 	.word	0x000000ff
        /*060c*/ 	.word	0x00000050
        /*0610*/ 	.short	0x010a
        /*0612*/ 	.byte	0x15
	.zero		1


	//   ....[79]....
        /*0614*/ 	.word	0x00004e30
        /*0618*/ 	.word	0x000000ff
        /*061c*/ 	.word	0x00000030
        /*0620*/ 	.short	0x010b
        /*0622*/ 	.byte	0x15
	.zero		1


	//   ....[80]....
        /*0624*/ 	.word	0x00004e40
        /*0628*/ 	.word	0x000000ff
        /*062c*/ 	.word	0x00000000
        /*0630*/ 	.short	0x0101
        /*0632*/ 	.byte	0x06
	.zero		1


	//   ....[81]....
        /*0634*/ 	.word	0x00004e50
        /*0638*/ 	.word	0x000000ff
        /*063c*/ 	.word	0x00000058
        /*0640*/ 	.short	0x010a
        /*0642*/ 	.byte	0x15
	.zero		1


	//   ....[82]....
        /*0644*/ 	.word	0x00005000
        /*0648*/ 	.word	0x000000ff
        /*064c*/ 	.word	0x00000038
        /*0650*/ 	.short	0x010b
        /*0652*/ 	.byte	0x15
	.zero		1


	//   ....[83]....
        /*0654*/ 	.word	0x00005010
        /*0658*/ 	.word	0x000000ff
        /*065c*/ 	.word	0x00000000
        /*0660*/ 	.short	0x0101
        /*0662*/ 	.byte	0x06
	.zero		1


	//   ....[84]....
        /*0664*/ 	.word	0x00005020
        /*0668*/ 	.word	0x000000ff
        /*066c*/ 	.word	0x00000060
        /*0670*/ 	.short	0x010a
        /*0672*/ 	.byte	0x15
	.zero		1


	//   ....[85]....
        /*0674*/ 	.word	0x000051d0
        /*0678*/ 	.word	0x000000ff
        /*067c*/ 	.word	0x00000040
        /*0680*/ 	.short	0x010b
        /*0682*/ 	.byte	0x15
	.zero		1


	//   ....[86]....
        /*0684*/ 	.word	0x000051e0
        /*0688*/ 	.word	0x000000ff
        /*068c*/ 	.word	0x00000000
        /*0690*/ 	.short	0x0101
        /*0692*/ 	.byte	0x06
	.zero		1


	//   ....[87]....
        /*0694*/ 	.word	0x000051f0
        /*0698*/ 	.word	0x000000ff
        /*069c*/ 	.word	0x00000068
        /*06a0*/ 	.short	0x010a
        /*06a2*/ 	.byte	0x15
	.zero		1


	//   ....[88]....
        /*06a4*/ 	.word	0x00005430
        /*06a8*/ 	.word	0x000000ff
        /*06ac*/ 	.word	0x00000048
        /*06b0*/ 	.short	0x010b
        /*06b2*/ 	.byte	0x15
	.zero		1


	//   ....[89]....
        /*06b4*/ 	.word	0x00005440
        /*06b8*/ 	.word	0x000000ff
        /*06bc*/ 	.word	0x00000000
        /*06c0*/ 	.short	0x0101
        /*06c2*/ 	.byte	0x25
	.zero		1


	//   ....[90]....
        /*06c4*/ 	.word	0x00005480
        /*06c8*/ 	.word	0x000000ff
        /*06cc*/ 	.word	0x00000050
        /*06d0*/ 	.short	0x010a
        /*06d2*/ 	.byte	0x15
	.zero		1


	//   ....[91]....
        /*06d4*/ 	.word	0x000054a0
        /*06d8*/ 	.word	0x000000ff
        /*06dc*/ 	.word	0x00000058
        /*06e0*/ 	.short	0x010a
        /*06e2*/ 	.byte	0x15
	.zero		1


	//   ....[92]....
        /*06e4*/ 	.word	0x000054c0
        /*06e8*/ 	.word	0x000000ff
        /*06ec*/ 	.word	0x00000060
        /*06f0*/ 	.short	0x010a
        /*06f2*/ 	.byte	0x15
	.zero		1


	//   ....[93]....
        /*06f4*/ 	.word	0x00005500
        /*06f8*/ 	.word	0x00000000
        /*06fc*/ 	.word	0x00000068
        /*0700*/ 	.short	0x010a
        /*0702*/ 	.byte	0xff
	.zero		1


	//   ....[94]....
        /*0704*/ 	.word	0x00005840
        /*0708*/ 	.word	0x00000003
        /*070c*/ 	.word	0x00000080
        /*0710*/ 	.short	0x010a
        /*0712*/ 	.byte	0xff
	.zero		1


	//   ....[95]....
        /*0714*/ 	.word	0x000059c0
        /*0718*/ 	.word	0x00000000
        /*071c*/ 	.word	0x00000000
        /*0720*/ 	.short	0x0101
        /*0722*/ 	.byte	0xff
	.zero		1


	//   ....[96]....
        /*0724*/ 	.word	0x00006500
        /*0728*/ 	.word	0x000000ff
        /*072c*/ 	.word	0x00000030
        /*0730*/ 	.short	0x010a
        /*0732*/ 	.byte	0x2b
	.zero		1


	//   ....[97]....
        /*0734*/ 	.word	0x00006540
        /*0738*/ 	.word	0x00000035
        /*073c*/ 	.word	0x000000a0
        /*0740*/ 	.short	0x010a
        /*0742*/ 	.byte	0xff
	.zero		1


	//   ....[98]....
        /*0744*/ 	.word	0x00006650
        /*0748*/ 	.word	0x000000ff
        /*074c*/ 	.word	0x00000030
        /*0750*/ 	.short	0x010a
        /*0752*/ 	.byte	0x2b
	.zero		1


	//   ....[99]....
        /*0754*/ 	.word	0x00006720
        /*0758*/ 	.word	0x00000035
        /*075c*/ 	.word	0x000000a0
        /*0760*/ 	.short	0x010a
        /*0762*/ 	.byte	0xff
	.zero		1


	//   ....[100]....
        /*0764*/ 	.word	0x00006ee0
        /*0768*/ 	.word	0x00000000
        /*076c*/ 	.word	0x00000000
        /*0770*/ 	.short	0x0101
        /*0772*/ 	.byte	0xff
	.zero		1


	//   ....[101]....
        /*0774*/ 	.word	0x00006ef0
        /*0778*/ 	.word	0x00000002
        /*077c*/ 	.word	0x00000030
        /*0780*/ 	.short	0x010a
        /*0782*/ 	.byte	0xff
	.zero		1


	//   ....[102]....
        /*0784*/ 	.word	0x00006fb0
        /*0788*/ 	.word	0x00000002
        /*078c*/ 	.word	0x00000030
        /*0790*/ 	.short	0x010a
        /*0792*/ 	.byte	0xff
	.zero		1


	//   ....[103]....
        /*0794*/ 	.word	0x000077b0
        /*0798*/ 	.word	0x00000000
        /*079c*/ 	.word	0x00000000
        /*07a0*/ 	.short	0x0101
        /*07a2*/ 	.byte	0xff
	.zero		1


	//   ....[104]....
        /*07a4*/ 	.word	0x000077d0
        /*07a8*/ 	.word	0x00000002
        /*07ac*/ 	.word	0x00000030
        /*07b0*/ 	.short	0x010a
        /*07b2*/ 	.byte	0xff
	.zero		1


	//   ....[105]....
        /*07b4*/ 	.word	0x00007880
        /*07b8*/ 	.word	0x00000002
        /*07bc*/ 	.word	0x00000030
        /*07c0*/ 	.short	0x010a
        /*07c2*/ 	.byte	0xff
	.zero		1


	//   ....[106]....
        /*07c4*/ 	.word	0x00008080
        /*07c8*/ 	.word	0x00000000
        /*07cc*/ 	.word	0x00000000
        /*07d0*/ 	.short	0x0101
        /*07d2*/ 	.byte	0xff
	.zero		1


	//   ....[107]....
        /*07d4*/ 	.word	0x000080a0
        /*07d8*/ 	.word	0x00000003
        /*07dc*/ 	.word	0x00000030
        /*07e0*/ 	.short	0x010a
        /*07e2*/ 	.byte	0xff
	.zero		1


	//   ....[108]....
        /*07e4*/ 	.word	0x00008150
        /*07e8*/ 	.word	0x00000003
        /*07ec*/ 	.word	0x00000030
        /*07f0*/ 	.short	0x010a
        /*07f2*/ 	.byte	0xff
	.zero		1


	//   ....[109]....
        /*07f4*/ 	.word	0x00008460
        /*07f8*/ 	.word	0x00000035
        /*07fc*/ 	.word	0x00000000
        /*0800*/ 	.short	0x0101
        /*0802*/ 	.byte	0xff
	.zero		1


	//   ....[110]....
        /*0804*/ 	.word	0x000089a0
        /*0808*/ 	.word	0x00000000
        /*080c*/ 	.word	0x00000000
        /*0810*/ 	.short	0x0101
        /*0812*/ 	.byte	0xff
	.zero		1


	//   ....[111]....
        /*0814*/ 	.word	0x00008c30
        /*0818*/ 	.word	0x000000ff
        /*081c*/ 	.word	0x00000000
        /*0820*/ 	.short	0x0101
        /*0822*/ 	.byte	0x04
	.zero		1


	//   ....[112]....
        /*0824*/ 	.word	0x00008c50
        /*0828*/ 	.word	0x00000000
        /*082c*/ 	.word	0x000000f0
        /*0830*/ 	.short	0x010a
        /*0832*/ 	.byte	0xff
	.zero		1


	//   ....[113]....
        /*0834*/ 	.word	0x00008cb0
        /*0838*/ 	.word	0x00000000
        /*083c*/ 	.word	0x00000018
        /*0840*/ 	.short	0x010a
        /*0842*/ 	.byte	0xff
	.zero		1


	//   ....[114]....
        /*0844*/ 	.word	0x00008d10
        /*0848*/ 	.word	0x00000000
        /*084c*/ 	.word	0x00000018
        /*0850*/ 	.short	0x010a
        /*0852*/ 	.byte	0xff
	.zero		1


	//   ....[115]....
        /*0854*/ 	.word	0x00008d60
        /*0858*/ 	.word	0x00000003
        /*085c*/ 	.word	0x00000080
        /*0860*/ 	.short	0x010a
        /*0862*/ 	.byte	0xff
	.zero		1


	//   ....[116]....
        /*0864*/ 	.word	0x00008dc0
        /*0868*/ 	.word	0x00000000
        /*086c*/ 	.word	0x00000000
        /*0870*/ 	.short	0x010a
        /*0872*/ 	.byte	0xff
	.zero		1


	//   ....[117]....
        /*0874*/ 	.word	0x00008e20
        /*0878*/ 	.word	0x00000000
        /*087c*/ 	.word	0x00000000
        /*0880*/ 	.short	0x010a
        /*0882*/ 	.byte	0xff
	.zero		1


	//   ....[118]....
        /*0884*/ 	.word	0x00008e70
        /*0888*/ 	.word	0x00000002
        /*088c*/ 	.word	0x000000e0
        /*0890*/ 	.short	0x010a
        /*0892*/ 	.byte	0xff
	.zero		1


	//   ....[119]....
        /*0894*/ 	.word	0x00008ed0
        /*0898*/ 	.word	0x00000002
        /*089c*/ 	.word	0x00000090
        /*08a0*/ 	.short	0x010a
        /*08a2*/ 	.byte	0xff
	.zero		1


	//   ....[120]....
        /*08a4*/ 	.word	0x00008f20
        /*08a8*/ 	.word	0x00000002
        /*08ac*/ 	.word	0x00000080
        /*08b0*/ 	.short	0x010a
        /*08b2*/ 	.byte	0xff
	.zero		1


	//   ....[121]....
        /*08b4*/ 	.word	0x00008f80
        /*08b8*/ 	.word	0x00000000
        /*08bc*/ 	.word	0x00000090
        /*08c0*/ 	.short	0x010a
        /*08c2*/ 	.byte	0xff
	.zero		1


	//   ....[122]....
        /*08c4*/ 	.word	0x00008fe0
        /*08c8*/ 	.word	0x00000005
        /*08cc*/ 	.word	0x00000008
        /*08d0*/ 	.short	0x010a
        /*08d2*/ 	.byte	0xff
	.zero		1


	//   ....[123]....
        /*08d4*/ 	.word	0x000090c0
        /*08d8*/ 	.word	0x00000000
        /*08dc*/ 	.word	0x00000008
        /*08e0*/ 	.short	0x010a
        /*08e2*/ 	.byte	0xff
	.zero		1


	//   ....[124]....
        /*08e4*/ 	.word	0x00009110
        /*08e8*/ 	.word	0x00000000
        /*08ec*/ 	.word	0x00000080
        /*08f0*/ 	.short	0x010a
        /*08f2*/ 	.byte	0xff
	.zero		1


	//   ....[125]....
        /*08f4*/ 	.word	0x00009170
        /*08f8*/ 	.word	0x00000000
        /*08fc*/ 	.word	0x000000c0
        /*0900*/ 	.short	0x010a
        /*0902*/ 	.byte	0xff
	.zero		1


	//   ....[126]....
        /*0904*/ 	.word	0x000091d0
        /*0908*/ 	.word	0x00000000
        /*090c*/ 	.word	0x00000000
        /*0910*/ 	.short	0x010a
        /*0912*/ 	.byte	0xff
	.zero		1


	//   ....[127]....
        /*0914*/ 	.word	0x00009230
        /*0918*/ 	.word	0x00000000
        /*091c*/ 	.word	0x00000000
        /*0920*/ 	.short	0x010a
        /*0922*/ 	.byte	0xff
	.zero		1


	//   ....[128]....
        /*0924*/ 	.word	0x00009290
        /*0928*/ 	.word	0x00000000
        /*092c*/ 	.word	0x00000000
        /*0930*/ 	.short	0x010a
        /*0932*/ 	.byte	0xff
	.zero		1


	//   ....[129]....
        /*0934*/ 	.word	0x000092f0
        /*0938*/ 	.word	0x00000000
        /*093c*/ 	.word	0x00000000
        /*0940*/ 	.short	0x010a
        /*0942*/ 	.byte	0xff
	.zero		1


	//   ....[130]....
        /*0944*/ 	.word	0x00009350
        /*0948*/ 	.word	0x00000000
        /*094c*/ 	.word	0x00000100
        /*0950*/ 	.short	0x010a
        /*0952*/ 	.byte	0xff
	.zero		1


	//   ....[131]....
        /*0954*/ 	.word	0x000093a0
        /*0958*/ 	.word	0x0000000c
        /*095c*/ 	.word	0x00000080
        /*0960*/ 	.short	0x010a
        /*0962*/ 	.byte	0xff
	.zero		1


	//   ....[132]....
        /*0964*/ 	.word	0x00009400
        /*0968*/ 	.word	0x00000000
        /*096c*/ 	.word	0x00000078
        /*0970*/ 	.short	0x010a
        /*0972*/ 	.byte	0xff
	.zero		1


	//   ....[133]....
        /*0974*/ 	.word	0x00009460
        /*0978*/ 	.word	0x00000000
        /*097c*/ 	.word	0x00000050
        /*0980*/ 	.short	0x010a
        /*0982*/ 	.byte	0xff
	.zero		1


	//   ....[134]....
        /*0984*/ 	.word	0x000094c0
        /*0988*/ 	.word	0x00000000
        /*098c*/ 	.word	0x00000058
        /*0990*/ 	.short	0x010a
        /*0992*/ 	.byte	0xff
	.zero		1


	//   ....[135]....
        /*0994*/ 	.word	0x00009520
        /*0998*/ 	.word	0x00000000
        /*099c*/ 	.word	0x00000060
        /*09a0*/ 	.short	0x010a
        /*09a2*/ 	.byte	0xff
	.zero		1


	//   ....[136]....
        /*09a4*/ 	.word	0x00009580
        /*09a8*/ 	.word	0x00000000
        /*09ac*/ 	.word	0x00000068
        /*09b0*/ 	.short	0x010a
        /*09b2*/ 	.byte	0xff
	.zero		1


	//   ....[137]....
        /*09b4*/ 	.word	0x000095e0
        /*09b8*/ 	.word	0x00000000
        /*09bc*/ 	.word	0x00000050
        /*09c0*/ 	.short	0x010a
        /*09c2*/ 	.byte	0xff
	.zero		1


	//   ....[138]....
        /*09c4*/ 	.word	0x00009640
        /*09c8*/ 	.word	0x00000000
        /*09cc*/ 	.word	0x00000058
        /*09d0*/ 	.short	0x010a
        /*09d2*/ 	.byte	0xff
	.zero		1


	//   ....[139]....
        /*09d4*/ 	.word	0x000096a0
        /*09d8*/ 	.word	0x00000000
        /*09dc*/ 	.word	0x00000060
        /*09e0*/ 	.short	0x010a
        /*09e2*/ 	.byte	0xff
	.zero		1


	//   ....[140]....
        /*09e4*/ 	.word	0x000096f0
        /*09e8*/ 	.word	0x00000003
        /*09ec*/ 	.word	0x00000080
        /*09f0*/ 	.short	0x010a
        /*09f2*/ 	.byte	0xff
	.zero		1


	//   ....[141]....
        /*09f4*/ 	.word	0x00009750
        /*09f8*/ 	.word	0x00000002
        /*09fc*/ 	.word	0x00000030
        /*0a00*/ 	.short	0x010a
        /*0a02*/ 	.byte	0xff
	.zero		1


	//   ....[142]....
        /*0a04*/ 	.word	0x000097a0
        /*0a08*/ 	.word	0x00000035
        /*0a0c*/ 	.word	0x000000a0
        /*0a10*/ 	.short	0x010a
        /*0a12*/ 	.byte	0xff
	.zero		1


	//   ....[143]....
        /*0a14*/ 	.word	0x000097f0
        /*0a18*/ 	.word	0x00000002
        /*0a1c*/ 	.word	0x00000030
        /*0a20*/ 	.short	0x010a
        /*0a22*/ 	.byte	0xff
	.zero		1


	//   ....[144]....
        /*0a24*/ 	.word	0x00009840
        /*0a28*/ 	.word	0x00000002
        /*0a2c*/ 	.word	0x00000030
        /*0a30*/ 	.short	0x010a
        /*0a32*/ 	.byte	0xff
	.zero		1


	//   ....[145]....
        /*0a34*/ 	.word	0x00009890
        /*0a38*/ 	.word	0x00000003
        /*0a3c*/ 	.word	0x00000030
        /*0a40*/ 	.short	0x010a
        /*0a42*/ 	.byte	0xff
	.zero		1


	//----- nvinfo : EIATTR_NUM_MBARRIERS
	.align		4
.L_47:
        /*0a44*/ 	.byte	0x03, 0x38
        /*0a46*/ 	.short	0x0021


	//----- nvinfo : EIATTR_EXIT_INSTR_OFFSETS
	.align		4
        /*0a48*/ 	.byte	0x04, 0x1c
        /*0a4a*/ 	.short	(.L_49 - .L_48)


	//   ....[0]....
.L_48:
        /*0a4c*/ 	.word	0x00002a50


	//   ....[1]....
        /*0a50*/ 	.word	0x00002f40


	//   ....[2]....
        /*0a54*/ 	.word	0x00002fa0


	//   ....[3]....
        /*0a58*/ 	.word	0x00004240


	//   ....[4]....
        /*0a5c*/ 	.word	0x00005530


	//   ....[5]....
        /*0a60*/ 	.word	0x00005570


	//   ....[6]....
        /*0a64*/ 	.word	0x00008b20


	//   ....[7]....
        /*0a68*/ 	.word	0x00008ba0


	//   ....[8]....
        /*0a6c*/ 	.word	0x00008bd0


	//   ....[9]....
        /*0a70*/ 	.word	0x00008c40


	//----- nvinfo : EIATTR_MAX_THREADS
	.align		4
.L_49:
        /*0a74*/ 	.byte	0x04, 0x05
        /*0a76*/ 	.short	(.L_51 - .L_50)
.L_50:
        /*0a78*/ 	.word	0x00000100
        /*0a7c*/ 	.word	0x00000001
        /*0a80*/ 	.word	0x00000001


	//----- nvinfo : EIATTR_CRS_STACK_SIZE
	.align		4
.L_51:
        /*0a84*/ 	.byte	0x04, 0x1e
        /*0a86*/ 	.short	(.L_53 - .L_52)
.L_52:
        /*0a88*/ 	.word	0x00000000


	//----- nvinfo : EIATTR_CBANK_PARAM_SIZE
	.align		4
.L_53:
        /*0a8c*/ 	.byte	0x03, 0x19
        /*0a8e*/ 	.short	0x0800


	//----- nvinfo : EIATTR_PARAM_CBANK
	.align		4
        /*0a90*/ 	.byte	0x04, 0x0a
        /*0a92*/ 	.short	(.L_55 - .L_54)
	.align		4
.L_54:
        /*0a94*/ 	.word	index@(.nv.constant0._ZN7cutlass13device_kernelINS_4gemm6kernel13GemmUniversalIN4cute5tupleIJiiiiEEENS1_10collective13CollectiveMmaINS1_35MainloopSm100TmaUmmaWarpSpecializedILi3ELi2ELi4ENS5_IJNS4_1CILi2EEESB_NSA_ILi1EEEEEEEENS5_IJNSA_ILi128EEESF_NSA_ILi32EEEEEENS_10bfloat16_tENS5_IJlSC_lEEESI_SJ_NS4_8TiledMMAINS4_8MMA_AtomIJNS4_26SM100_MMA_F16BF16_2x1SM_SSISI_SI_fLi128ELi128ELNS4_4UMMA5MajorE0ELSO_0ELNSN_7ScaleInE0ELSP_0EEEEEENS4_6LayoutINS5_IJSC_SC_SC_EEENS5_IJNSA_ILi0EEESU_SU_EEEEENS5_IJNS4_10UnderscoreESX_SX_EEEEENS4_28SM100_TMA_2SM_LOAD_MULTICASTENS4_14ComposedLayoutINS4_7SwizzleILi2ELi4ELi3EEENS4_18smem_ptr_flag_bitsILi16EEENSS_INS5_IJNSA_ILi8EEESG_EEENS5_IJSG_SC_EEEEEEEvNS4_8identityENS4_18SM100_TMA_2SM_LOADES1A_vS1B_EENS_8epilogue10collective18CollectiveEpilogueINS1E_23Sm100TmaWarpSpecializedILi4ELi2ELi16ELb1ELb0EEEJNS5_IJNSA_ILi64EEESF_SG_EEENS5_IJNSS_IS1J_SC_EENSS_INS5_IJNSA_ILi16EEESB_EEENS5_IJSC_S1J_EEEEEEEESI_SJ_SI_SJ_NS1E_6fusion15FusionCallbacksIS1I_NS1R_17LinearCombinationISI_fSI_fLNS_15FloatRoundStyleE2EEES1K_S1Q_JEEENS4_5SM1004TMEM4LOAD26SM100_TMEM_LOAD_32dp32b16xENS4_13SM90_TMA_LOADENS11_INS12_ILi1ELi4ELi3EEES15_NSS_INS5_IJS16_S1M_EEENS5_IJS1M_SC_EEEEEEENS4_39AutoVectorizingCopyWithAssumedAlignmentILi128EEENS4_14SM90_TMA_STOREES26_S28_S28_EEEvvEEEEvNT_6ParamsE)
        /*0a98*/ 	.short	0x0380
        /*0a9a*/ 	.short	0x0800


	//----- nvinfo : EIATTR_SW_WAR
	.align		4
.L_55:
        /*0a9c*/ 	.byte	0x04, 0x36
        /*0a9e*/ 	.short	(.L_57 - .L_56)
.L_56:
        /*0aa0*/ 	.word	0x00000008
.L_57:


//--------------------- .nv.callgraph             --------------------------
	.section	.nv.callgraph,"",@"SHT_CUDA_CALLGRAPH"
	.align	4
	.sectionentsize	8
	.align		4
        /*0000*/ 	.word	0x00000000
	.align		4
        /*0004*/ 	.word	0xffffffff
	.align		4
        /*0008*/ 	.word	index@(_ZN7cutlass13device_kernelINS_4gemm6kernel13GemmUniversalIN4cute5tupleIJiiiiEEENS1_10collective13CollectiveMmaINS1_35MainloopSm100TmaUmmaWarpSpecializedILi3ELi2ELi4ENS5_IJNS4_1CILi2EEESB_NSA_ILi1EEEEEEEENS5_IJNSA_ILi128EEESF_NSA_ILi32EEEEEENS_10bfloat16_tENS5_IJlSC_lEEESI_SJ_NS4_8TiledMMAINS4_8MMA_AtomIJNS4_26SM100_MMA_F16BF16_2x1SM_SSISI_SI_fLi128ELi128ELNS4_4UMMA5MajorE0ELSO_0ELNSN_7ScaleInE0ELSP_0EEEEEENS4_6LayoutINS5_IJSC_SC_SC_EEENS5_IJNSA_ILi0EEESU_SU_EEEEENS5_IJNS4_10UnderscoreESX_SX_EEEEENS4_28SM100_TMA_2SM_LOAD_MULTICASTENS4_14ComposedLayoutINS4_7SwizzleILi2ELi4ELi3EEENS4_18smem_ptr_flag_bitsILi16EEENSS_INS5_IJNSA_ILi8EEESG_EEENS5_IJSG_SC_EEEEEEEvNS4_8identityENS4_18SM100_TMA_2SM_LOADES1A_vS1B_EENS_8epilogue10collective18CollectiveEpilogueINS1E_23Sm100TmaWarpSpecializedILi4ELi2ELi16ELb1ELb0EEEJNS5_IJNSA_ILi64EEESF_SG_EEENS5_IJNSS_IS1J_SC_EENSS_INS5_IJNSA_ILi16EEESB_EEENS5_IJSC_S1J_EEEEEEEESI_SJ_SI_SJ_NS1E_6fusion15FusionCallbacksIS1I_NS1R_17LinearCombinationISI_fSI_fLNS_15FloatRoundStyleE2EEES1K_S1Q_JEEENS4_5SM1004TMEM4LOAD26SM100_TMEM_LOAD_32dp32b16xENS4_13SM90_TMA_LOADENS11_INS12_ILi1ELi4ELi3EEES15_NSS_INS5_IJS16_S1M_EEENS5_IJS1M_SC_EEEEEEENS4_39AutoVectorizingCopyWithAssumedAlignmentILi128EEENS4_14SM90_TMA_STOREES26_S28_S28_EEEvvEEEEvNT_6ParamsE)
	.align		4
        /*000c*/ 	.word	index@(__assertfail)
	.align		4
        /*0010*/ 	.word	0x00000000
	.align		4
        /*0014*/ 	.word	0xfffffffe
	.align		4
        /*0018*/ 	.word	0x00000000
	.align		4
        /*001c*/ 	.word	0xfffffffd
	.align		4
        /*0020*/ 	.word	0x00000000
	.align		4
        /*0024*/ 	.word	0xfffffffc


//--------------------- .nv.constant4             --------------------------
	.section	.nv.constant4,"a",@progbits
	.align	8
	.align		8
.nv.constant4:
        /*0000*/ 	.dword	__assertfail
	.align		8
        /*0008*/ 	.dword	__unnamed_1
	.align		8
        /*0010*/ 	.dword	__unnamed_2
	.align		8
        /*0018*/ 	.dword	_ZN39_INTERNAL_d84aac03_4_k_cu_9ca383cd_83824cuda3std3__45__cpo5beginE
	.align		8
        /*0020*/ 	.dword	_ZN39_INTERNAL_d84aac03_4_k_cu_9ca383cd_83824cuda3std3__45__cpo3endE
	.align		8
        /*0028*/ 	.dword	_ZN39_INTERNAL_d84aac03_4_k_cu_9ca383cd_83824cuda3std3__45__cpo6cbeginE
	.align		8
        /*0030*/ 	.dword	_ZN39_INTERNAL_d84aac03_4_k_cu_9ca383cd_83824cuda3std3__45__cpo4cendE
	.align		8
        /*0038*/ 	.dword	_ZN39_INTERNAL_d84aac03_4_k_cu_9ca383cd_83824cuda3std3__441_GLOBAL__N__d84aac03_4_k_cu_9ca383cd_83826ignoreE
	.align		8
        /*0040*/ 	.dword	_ZN39_INTERNAL_d84aac03_4_k_cu_9ca383cd_83824cuda3std3__419piecewise_constructE
	.align		8
        /*0048*/ 	.dword	_ZN39_INTERNAL_d84aac03_4_k_cu_9ca383cd_83824cuda3std3__48in_placeE
	.align		8
        /*0050*/ 	.dword	_ZN39_INTERNAL_d84aac03_4_k_cu_9ca383cd_83824cuda3std6ranges3__45__cpo4swapE
	.align		8
        /*0058*/ 	.dword	_ZN39_INTERNAL_d84aac03_4_k_cu_9ca383cd_83824cuda3std6ranges3__45__cpo9iter_moveE
	.align		8
        /*0060*/ 	.dword	_ZN39_INTERNAL_d84aac03_4_k_cu_9ca383cd_83824cute7productE
	.align		8
        /*0068*/ 	.dword	_ZN39_INTERNAL_d84aac03_4_k_cu_9ca383cd_83824cute1_E
	.align		8
        /*0070*/ 	.dword	$str$25
	.align		8
        /*0078*/ 	.dword	$str$26
	.align		8
        /*0080*/ 	.dword	$str$27
	.align		8
        /*0088*/ 	.dword	$str$28


//--------------------- .text._ZN7cutlass13device_kernelINS_4gemm6kernel13GemmUniversalIN4cute5tupleIJiiiiEEENS1_10collective13CollectiveMmaINS1_35MainloopSm100TmaUmmaWarpSpecializedILi3ELi2ELi4ENS5_IJNS4_1CILi2EEESB_NSA_ILi1EEEEEEEENS5_IJNSA_ILi128EEESF_NSA_ILi32EEEEEENS_10bfloat16_tENS5_IJlSC_lEEESI_SJ_NS4_8TiledMMAINS4_8MMA_AtomIJNS4_26SM100_MMA_F16BF16_2x1SM_SSISI_SI_fLi128ELi128ELNS4_4UMMA5MajorE0ELSO_0ELNSN_7ScaleInE0ELSP_0EEEEEENS4_6LayoutINS5_IJSC_SC_SC_EEENS5_IJNSA_ILi0EEESU_SU_EEEEENS5_IJNS4_10UnderscoreESX_SX_EEEEENS4_28SM100_TMA_2SM_LOAD_MULTICASTENS4_14ComposedLayoutINS4_7SwizzleILi2ELi4ELi3EEENS4_18smem_ptr_flag_bitsILi16EEENSS_INS5_IJNSA_ILi8EEESG_EEENS5_IJSG_SC_EEEEEEEvNS4_8identityENS4_18SM100_TMA_2SM_LOADES1A_vS1B_EENS_8epilogue10collective18CollectiveEpilogueINS1E_23Sm100TmaWarpSpecializedILi4ELi2ELi16ELb1ELb0EEEJNS5_IJNSA_ILi64EEESF_SG_EEENS5_IJNSS_IS1J_SC_EENSS_INS5_IJNSA_ILi16EEESB_EEENS5_IJSC_S1J_EEEEEEEESI_SJ_SI_SJ_NS1E_6fusion15FusionCallbacksIS1I_NS1R_17LinearCombinationISI_fSI_fLNS_15FloatRoundStyleE2EEES1K_S1Q_JEEENS4_5SM1004TMEM4LOAD26SM100_TMEM_LOAD_32dp32b16xENS4_13SM90_TMA_LOADENS11_INS12_ILi1ELi4ELi3EEES15_NSS_INS5_IJS16_S1M_EEENS5_IJS1M_SC_EEEEEEENS4_39AutoVectorizingCopyWithAssumedAlignmentILi128EEENS4_14SM90_TMA_STOREES26_S28_S28_EEEvvEEEEvNT_6ParamsE --------------------------
	.section	.text._ZN7cutlass13device_kernelINS_4gemm6kernel13GemmUniversalIN4cute5tupleIJiiiiEEENS1_10collective13CollectiveMmaINS1_35MainloopSm100TmaUmmaWarpSpecializedILi3ELi2ELi4ENS5_IJNS4_1CILi2EEESB_NSA_ILi1EEEEEEEENS5_IJNSA_ILi128EEESF_NSA_ILi32EEEEEENS_10bfloat16_tENS5_IJlSC_lEEESI_SJ_NS4_8TiledMMAINS4_8MMA_AtomIJNS4_26SM100_MMA_F16BF16_2x1SM_SSISI_SI_fLi128ELi128ELNS4_4UMMA5MajorE0ELSO_0ELNSN_7ScaleInE0ELSP_0EEEEEENS4_6LayoutINS5_IJSC_SC_SC_EEENS5_IJNSA_ILi0EEESU_SU_EEEEENS5_IJNS4_10UnderscoreESX_SX_EEEEENS4_28SM100_TMA_2SM_LOAD_MULTICASTENS4_14ComposedLayoutINS4_7SwizzleILi2ELi4ELi3EEENS4_18smem_ptr_flag_bitsILi16EEENSS_INS5_IJNSA_ILi8EEESG_EEENS5_IJSG_SC_EEEEEEEvNS4_8identityENS4_18SM100_TMA_2SM_LOADES1A_vS1B_EENS_8epilogue10collective18CollectiveEpilogueINS1E_23Sm100TmaWarpSpecializedILi4ELi2ELi16ELb1ELb0EEEJNS5_IJNSA_ILi64EEESF_SG_EEENS5_IJNSS_IS1J_SC_EENSS_INS5_IJNSA_ILi16EEESB_EEENS5_IJSC_S1J_EEEEEEEESI_SJ_SI_SJ_NS1E_6fusion15FusionCallbacksIS1I_NS1R_17LinearCombinationISI_fSI_fLNS_15FloatRoundStyleE2EEES1K_S1Q_JEEENS4_5SM1004TMEM4LOAD26SM100_TMEM_LOAD_32dp32b16xENS4_13SM90_TMA_LOADENS11_INS12_ILi1ELi4ELi3EEES15_NSS_INS5_IJS16_S1M_EEENS5_IJS1M_SC_EEEEEEENS4_39AutoVectorizingCopyWithAssumedAlignmentILi128EEENS4_14SM90_TMA_STOREES26_S28_S28_EEEvvEEEEvNT_6ParamsE,"ax",@progbits
	.align	128
.text._ZN7cutlass13device_kernelINS_4gemm6kernel13GemmUniversalIN4cute5tupleIJiiiiEEENS1_10collective13CollectiveMmaINS1_35MainloopSm100TmaUmmaWarpSpecializedILi3ELi2ELi4ENS5_IJNS4_1CILi2EEESB_NSA_ILi1EEEEEEEENS5_IJNSA_ILi128EEESF_NSA_ILi32EEEEEENS_10bfloat16_tENS5_IJlSC_lEEESI_SJ_NS4_8TiledMMAINS4_8MMA_AtomIJNS4_26SM100_MMA_F16BF16_2x1SM_SSISI_SI_fLi128ELi128ELNS4_4UMMA5MajorE0ELSO_0ELNSN_7ScaleInE0ELSP_0EEEEEENS4_6LayoutINS5_IJSC_SC_SC_EEENS5_IJNSA_ILi0EEESU_SU_EEEEENS5_IJNS4_10UnderscoreESX_SX_EEEEENS4_28SM100_TMA_2SM_LOAD_MULTICASTENS4_14ComposedLayoutINS4_7SwizzleILi2ELi4ELi3EEENS4_18smem_ptr_flag_bitsILi16EEENSS_INS5_IJNSA_ILi8EEESG_EEENS5_IJSG_SC_EEEEEEEvNS4_8identityENS4_18SM100_TMA_2SM_LOADES1A_vS1B_EENS_8epilogue10collective18CollectiveEpilogueINS1E_23Sm100TmaWarpSpecializedILi4ELi2ELi16ELb1ELb0EEEJNS5_IJNSA_ILi64EEESF_SG_EEENS5_IJNSS_IS1J_SC_EENSS_INS5_IJNSA_ILi16EEESB_EEENS5_IJSC_S1J_EEEEEEEESI_SJ_SI_SJ_NS1E_6fusion15FusionCallbacksIS1I_NS1R_17LinearCombinationISI_fSI_fLNS_15FloatRoundStyleE2EEES1K_S1Q_JEEENS4_5SM1004TMEM4LOAD26SM100_TMEM_LOAD_32dp32b16xENS4_13SM90_TMA_LOADENS11_INS12_ILi1ELi4ELi3EEES15_NSS_INS5_IJS16_S1M_EEENS5_IJS1M_SC_EEEEEEENS4_39AutoVectorizingCopyWithAssumedAlignmentILi128EEENS4_14SM90_TMA_STOREES26_S28_S28_EEEvvEEEEvNT_6ParamsE:
        .type           _ZN7cutlass13device_kernelINS_4gemm6kernel13GemmUniversalIN4cute5tupleIJiiiiEEENS1_10collective13CollectiveMmaINS1_35MainloopSm100TmaUmmaWarpSpecializedILi3ELi2ELi4ENS5_IJNS4_1CILi2EEESB_NSA_ILi1EEEEEEEENS5_IJNSA_ILi128EEESF_NSA_ILi32EEEEEENS_10bfloat16_tENS5_IJlSC_lEEESI_SJ_NS4_8TiledMMAINS4_8MMA_AtomIJNS4_26SM100_MMA_F16BF16_2x1SM_SSISI_SI_fLi128ELi128ELNS4_4UMMA5MajorE0ELSO_0ELNSN_7ScaleInE0ELSP_0EEEEEENS4_6LayoutINS5_IJSC_SC_SC_EEENS5_IJNSA_ILi0EEESU_SU_EEEEENS5_IJNS4_10UnderscoreESX_SX_EEEEENS4_28SM100_TMA_2SM_LOAD_MULTICASTENS4_14ComposedLayoutINS4_7SwizzleILi2ELi4ELi3EEENS4_18smem_ptr_flag_bitsILi16EEENSS_INS5_IJNSA_ILi8EEESG_EEENS5_IJSG_SC_EEEEEEEvNS4_8identityENS4_18SM100_TMA_2SM_LOADES1A_vS1B_EENS_8epilogue10collective18CollectiveEpilogueINS1E_23Sm100TmaWarpSpecializedILi4ELi2ELi16ELb1ELb0EEEJNS5_IJNSA_ILi64EEESF_SG_EEENS5_IJNSS_IS1J_SC_EENSS_INS5_IJNSA_ILi16EEESB_EEENS5_IJSC_S1J_EEEEEEEESI_SJ_SI_SJ_NS1E_6fusion15FusionCallbacksIS1I_NS1R_17LinearCombinationISI_fSI_fLNS_15FloatRoundStyleE2EEES1K_S1Q_JEEENS4_5SM1004TMEM4LOAD26SM100_TMEM_LOAD_32dp32b16xENS4_13SM90_TMA_LOADENS11_INS12_ILi1ELi4ELi3EEES15_NSS_INS5_IJS16_S1M_EEENS5_IJS1M_SC_EEEEEEENS4_39AutoVectorizingCopyWithAssumedAlignmentILi128EEENS4_14SM90_TMA_STOREES26_S28_S28_EEEvvEEEEvNT_6ParamsE,@function
        .size           _ZN7cutlass13device_kernelINS_4gemm6kernel13GemmUniversalIN4cute5tupleIJiiiiEEENS1_10collective13CollectiveMmaINS1_35MainloopSm100TmaUmmaWarpSpecializedILi3ELi2ELi4ENS5_IJNS4_1CILi2EEESB_NSA_ILi1EEEEEEEENS5_IJNSA_ILi128EEESF_NSA_ILi32EEEEEENS_10bfloat16_tENS5_IJlSC_lEEESI_SJ_NS4_8TiledMMAINS4_8MMA_AtomIJNS4_26SM100_MMA_F16BF16_2x1SM_SSISI_SI_fLi128ELi128ELNS4_4UMMA5MajorE0ELSO_0ELNSN_7ScaleInE0ELSP_0EEEEEENS4_6LayoutINS5_IJSC_SC_SC_EEENS5_IJNSA_ILi0EEESU_SU_EEEEENS5_IJNS4_10UnderscoreESX_SX_EEEEENS4_28SM100_TMA_2SM_LOAD_MULTICASTENS4_14ComposedLayoutINS4_7SwizzleILi2ELi4ELi3EEENS4_18smem_ptr_flag_bitsILi16EEENSS_INS5_IJNSA_ILi8EEESG_EEENS5_IJSG_SC_EEEEEEEvNS4_8identityENS4_18SM100_TMA_2SM_LOADES1A_vS1B_EENS_8epilogue10collective18CollectiveEpilogueINS1E_23Sm100TmaWarpSpecializedILi4ELi2ELi16ELb1ELb0EEEJNS5_IJNSA_ILi64EEESF_SG_EEENS5_IJNSS_IS1J_SC_EENSS_INS5_IJNSA_ILi16EEESB_EEENS5_IJSC_S1J_EEEEEEEESI_SJ_SI_SJ_NS1E_6fusion15FusionCallbacksIS1I_NS1R_17LinearCombinationISI_fSI_fLNS_15FloatRoundStyleE2EEES1K_S1Q_JEEENS4_5SM1004TMEM4LOAD26SM100_TMEM_LOAD_32dp32b16xENS4_13SM90_TMA_LOADENS11_INS12_ILi1ELi4ELi3EEES15_NSS_INS5_IJS16_S1M_EEENS5_IJS1M_SC_EEEEEEENS4_39AutoVectorizingCopyWithAssumedAlignmentILi128EEENS4_14SM90_TMA_STOREES26_S28_S28_EEEvvEEEEvNT_6ParamsE,(.L_x_194 - _ZN7cutlass13device_kernelINS_4gemm6kernel13GemmUniversalIN4cute5tupleIJiiiiEEENS1_10collective13CollectiveMmaINS1_35MainloopSm100TmaUmmaWarpSpecializedILi3ELi2ELi4ENS5_IJNS4_1CILi2EEESB_NSA_ILi1EEEEEEEENS5_IJNSA_ILi128EEESF_NSA_ILi32EEEEEENS_10bfloat16_tENS5_IJlSC_lEEESI_SJ_NS4_8TiledMMAINS4_8MMA_AtomIJNS4_26SM100_MMA_F16BF16_2x1SM_SSISI_SI_fLi128ELi128ELNS4_4UMMA5MajorE0ELSO_0ELNSN_7ScaleInE0ELSP_0EEEEEENS4_6LayoutINS5_IJSC_SC_SC_EEENS5_IJNSA_ILi0EEESU_SU_EEEEENS5_IJNS4_10UnderscoreESX_SX_EEEEENS4_28SM100_TMA_2SM_LOAD_MULTICASTENS4_14ComposedLayoutINS4_7SwizzleILi2ELi4ELi3EEENS4_18smem_ptr_flag_bitsILi16EEENSS_INS5_IJNSA_ILi8EEESG_EEENS5_IJSG_SC_EEEEEEEvNS4_8identityENS4_18SM100_TMA_2SM_LOADES1A_vS1B_EENS_8epilogue10collective18CollectiveEpilogueINS1E_23Sm100TmaWarpSpecializedILi4ELi2ELi16ELb1ELb0EEEJNS5_IJNSA_ILi64EEESF_SG_EEENS5_IJNSS_IS1J_SC_EENSS_INS5_IJNSA_ILi16EEESB_EEENS5_IJSC_S1J_EEEEEEEESI_SJ_SI_SJ_NS1E_6fusion15FusionCallbacksIS1I_NS1R_17LinearCombinationISI_fSI_fLNS_15FloatRoundStyleE2EEES1K_S1Q_JEEENS4_5SM1004TMEM4LOAD26SM100_TMEM_LOAD_32dp32b16xENS4_13SM90_TMA_LOADENS11_INS12_ILi1ELi4ELi3EEES15_NSS_INS5_IJS16_S1M_EEENS5_IJS1M_SC_EEEEEEENS4_39AutoVectorizingCopyWithAssumedAlignmentILi128EEENS4_14SM90_TMA_STOREES26_S28_S28_EEEvvEEEEvNT_6ParamsE)
        .other          _ZN7cutlass13device_kernelINS_4gemm6kernel13GemmUniversalIN4cute5tupleIJiiiiEEENS1_10collective13CollectiveMmaINS1_35MainloopSm100TmaUmmaWarpSpecializedILi3ELi2ELi4ENS5_IJNS4_1CILi2EEESB_NSA_ILi1EEEEEEEENS5_IJNSA_ILi128EEESF_NSA_ILi32EEEEEENS_10bfloat16_tENS5_IJlSC_lEEESI_SJ_NS4_8TiledMMAINS4_8MMA_AtomIJNS4_26SM100_MMA_F16BF16_2x1SM_SSISI_SI_fLi128ELi128ELNS4_4UMMA5MajorE0ELSO_0ELNSN_7ScaleInE0ELSP_0EEEEEENS4_6LayoutINS5_IJSC_SC_SC_EEENS5_IJNSA_ILi0EEESU_SU_EEEEENS5_IJNS4_10UnderscoreESX_SX_EEEEENS4_28SM100_TMA_2SM_LOAD_MULTICASTENS4_14ComposedLayoutINS4_7SwizzleILi2ELi4ELi3EEENS4_18smem_ptr_flag_bitsILi16EEENSS_INS5_IJNSA_ILi8EEESG_EEENS5_IJSG_SC_EEEEEEEvNS4_8identityENS4_18SM100_TMA_2SM_LOADES1A_vS1B_EENS_8epilogue10collective18CollectiveEpilogueINS1E_23Sm100TmaWarpSpecializedILi4ELi2ELi16ELb1ELb0EEEJNS5_IJNSA_ILi64EEESF_SG_EEENS5_IJNSS_IS1J_SC_EENSS_INS5_IJNSA_ILi16EEESB_EEENS5_IJSC_S1J_EEEEEEEESI_SJ_SI_SJ_NS1E_6fusion15FusionCallbacksIS1I_NS1R_17LinearCombinationISI_fSI_fLNS_15FloatRoundStyleE2EEES1K_S1Q_JEEENS4_5SM1004TMEM4LOAD26SM100_TMEM_LOAD_32dp32b16xENS4_13SM90_TMA_LOADENS11_INS12_ILi1ELi4ELi3EEES15_NSS_INS5_IJS16_S1M_EEENS5_IJS1M_SC_EEEEEEENS4_39AutoVectorizingCopyWithAssumedAlignmentILi128EEENS4_14SM90_TMA_STOREES26_S28_S28_EEEvvEEEEvNT_6ParamsE,@"STO_CUDA_ENTRY STV_DEFAULT"
_ZN7cutlass13device_kernelINS_4gemm6kernel13GemmUniversalIN4cute5tupleIJiiiiEEENS1_10collective13CollectiveMmaINS1_35MainloopSm100TmaUmmaWarpSpecializedILi3ELi2ELi4ENS5_IJNS4_1CILi2EEESB_NSA_ILi1EEEEEEEENS5_IJNSA_ILi128EEESF_NSA_ILi32EEEEEENS_10bfloat16_tENS5_IJlSC_lEEESI_SJ_NS4_8TiledMMAINS4_8MMA_AtomIJNS4_26SM100_MMA_F16BF16_2x1SM_SSISI_SI_fLi128ELi128ELNS4_4UMMA5MajorE0ELSO_0ELNSN_7ScaleInE0ELSP_0EEEEEENS4_6LayoutINS5_IJSC_SC_SC_EEENS5_IJNSA_ILi0EEESU_SU_EEEEENS5_IJNS4_10UnderscoreESX_SX_EEEEENS4_28SM100_TMA_2SM_LOAD_MULTICASTENS4_14ComposedLayoutINS4_7SwizzleILi2ELi4ELi3EEENS4_18smem_ptr_flag_bitsILi16EEENSS_INS5_IJNSA_ILi8EEESG_EEENS5_IJSG_SC_EEEEEEEvNS4_8identityENS4_18SM100_TMA_2SM_LOADES1A_vS1B_EENS_8epilogue10collective18CollectiveEpilogueINS1E_23Sm100TmaWarpSpecializedILi4ELi2ELi16ELb1ELb0EEEJNS5_IJNSA_ILi64EEESF_SG_EEENS5_IJNSS_IS1J_SC_EENSS_INS5_IJNSA_ILi16EEESB_EEENS5_IJSC_S1J_EEEEEEEESI_SJ_SI_SJ_NS1E_6fusion15FusionCallbacksIS1I_NS1R_17LinearCombinationISI_fSI_fLNS_15FloatRoundStyleE2EEES1K_S1Q_JEEENS4_5SM1004TMEM4LOAD26SM100_TMEM_LOAD_32dp32b16xENS4_13SM90_TMA_LOADENS11_INS12_ILi1ELi4ELi3EEES15_NSS_INS5_IJS16_S1M_EEENS5_IJS1M_SC_EEEEEEENS4_39AutoVectorizingCopyWithAssumedAlignmentILi128EEENS4_14SM90_TMA_STOREES26_S28_S28_EEEvvEEEEvNT_6ParamsE:
[----:B------:R-:W1:Y:S01]  /*0000*/  LDC R1, c[0x0][0x37c] ;  /* 0x0000df00ff017b82 */ /* 0x000e620000000800 */
[----:B------:R-:W2:Y:S01]  /*0010*/  S2R R60, SR_TID.X ;  /* 0x00000000003c7919 */ /* 0x000ea20000002100 */
[----:B------:R-:W3:Y:S06]  /*0020*/  LDCU.64 UR8, c[0x0][0x890] ;  /* 0x00011200ff0877ac */ /* 0x000eec0008000a00 */
[----:B------:R-:W4:Y:S01]  /*0030*/  S2UR UR47, SR_CgaCtaId ;  /* 0x00000000002f79c3 */ /* 0x000f220000008800 */
[----:B------:R-:W-:Y:S02]  /*0040*/  PRMT R46, RZ, 0x7610, R46 ;  /* 0x00007610ff2e7816 */ /* 0x000fe4000000002e */
[----:B------:R-:W-:Y:S01]  /*0050*/  ELECT P1, URZ, PT ;  /* 0x0000000000ff782f */ /* 0x000fe20003820000 */
[----:B---3--:R-:W-:-:S04]  /*0060*/  UISETP.NE.U32.AND UP0, UPT, UR8, URZ, UPT ;  /* 0x000000ff0800728c */ /* 0x008fc8000bf05070 */
[----:B------:R-:W-:Y:S02]  /*0070*/  UISETP.NE.AND.EX UP0, UPT, UR9, URZ, UPT, UP0 ;  /* 0x000000ff0900728c */ /* 0x000fe4000bf05300 */
[----:B----4-:R-:W-:Y:S02]  /*0080*/  ULOP3.LUT UR33, UR47, 0x1, URZ, 0xc0, !UPT ;  /* 0x000000012f217892 */ /* 0x010fe4000f8ec0ff */
[----:B------:R-:W-:Y:S01]  /*0090*/  ULOP3.LUT UR34, UR47, 0x1, URZ, 0x3c, !UPT ;  /* 0x000000012f227892 */ /* 0x000fe2000f8e3cff */
[----:B--2---:R-:W-:-:S05]  /*00a0*/  SHF.R.U32.HI R47, RZ, 0x5, R60 ;  /* 0x00000005ff2f7819 */ /* 0x004fca000001163c */
[----:B------:R-:W2:Y:S02]  /*00b0*/  SHFL.IDX PT, R0, R47, RZ, 0x1f ;  /* 0x00001fff2f007589 */ /* 0x000ea400000e0000 */
[----:B--2---:R-:W-:Y:S01]  /*00c0*/  R2UR UR25, R0 ;  /* 0x00000000001972ca */ /* 0x004fe200000e0000 */
[----:B-1----:R-:W-:-:S14]  /*00d0*/  BRA.U UP0, `(.L_x_0) ;  /* 0x0000000100307547 */ /* 0x002fdc000b800000 */
[----:B------:R-:W1:Y:S02]  /*00e0*/  LDCU.64 UR4, c[0x0][0x888] ;  /* 0x00011100ff0477ac */ /* 0x000e640008000a00 */
[----:B-1----:R-:W-:-:S04]  /*00f0*/  UISETP.NE.U32.AND UP0, UPT, UR4, URZ, UPT ;  /* 0x000000ff0400728c */ /* 0x002fc8000bf05070 */
[----:B------:R-:W-:-:S09]  /*0100*/  UISETP.NE.AND.EX UP0, UPT, UR5, URZ, UPT, UP0 ;  /* 0x000000ff0500728c */ /* 0x000fd2000bf05300 */
[----:B------:R-:W-:Y:S05]  /*0110*/  BRA.U !UP0, `(.L_x_1) ;  /* 0x0000000108147547 */ /* 0x000fea000b800000 */
[----:B------:R-:W1:Y:S01]  /*0120*/  LDC.64 R2, c[0x0][0x888] ;  /* 0x00022200ff027b82 */ /* 0x000e620000000a00 */
[----:B------:R-:W1:Y:S02]  /*0130*/  LDCU.64 UR4, c[0x0][0x358] ;  /* 0x00006b00ff0477ac */ /* 0x000e640008000a00 */
[----:B-1----:R1:W5:Y:S01]  /*0140*/  LDG.E R27, desc[UR4][R2.64] ;  /* 0x00000004021b7981 */ /* 0x002362000c1e1900 */
[----:B------:R-:W-:Y:S01]  /*0150*/  HFMA2 R46, -RZ, RZ, 0, 5.9604644775390625e-08 ;  /* 0x00000001ff2e7431 */ /* 0x000fe200000001ff */
[----:B------:R-:W-:Y:S05]  /*0160*/  BRA `(.L_x_0) ;  /* 0x00000000000c7947 */ /* 0x000fea0003800000 */
.L_x_1:
[----:B------:R-:W1:Y:S01]  /*0170*/  LDCU UR4, c[0x0][0x880] ;  /* 0x00011000ff0477ac */ /* 0x000e620008000800 */
[----:B------:R-:W-:Y:S01]  /*0180*/  HFMA2 R46, -RZ, RZ, 0, 5.9604644775390625e-08 ;  /* 0x00000001ff2e7431 */ /* 0x000fe200000001ff */
[----:B-1----:R-:W-:-:S07]  /*0190*/  MOV R27, UR4 ;  /* 0x00000004001b7c02 */ /* 0x002fce0008000f00 */
.L_x_0:
[----:B------:R-:W2:Y:S02]  /*01a0*/  LDCU.64 UR4, c[0x0][0x8b0] ;  /* 0x00011600ff0477ac */ /* 0x000ea40008000a00 */
[----:B--2---:R-:W-:-:S04]  /*01b0*/  UISETP.NE.U32.AND UP0, UPT, UR4, URZ, UPT ;  /* 0x000000ff0400728c */ /* 0x004fc8000bf05070 */
[----:B------:R-:W-:-:S09]  /*01c0*/  UISETP.NE.AND.EX UP0, UPT, UR5, URZ, UPT, UP0 ;  /* 0x000000ff0500728c */ /* 0x000fd2000bf05300 */
[----:B------:R-:W-:Y:S05]  /*01d0*/  BRA.U UP0, `(.L_x_2) ;  /* 0x0000000100287547 */ /* 0x000fea000b800000 */
[----:B------:R-:W2:Y:S02]  /*01e0*/  LDCU.64 UR4, c[0x0][0x8a8] ;  /* 0x00011500ff0477ac */ /* 0x000ea40008000a00 */
[----:B--2---:R-:W-:-:S04]  /*01f0*/  UISETP.NE.U32.AND UP0, UPT, UR4, URZ, UPT ;  /* 0x000000ff0400728c */ /* 0x004fc8000bf05070 */
[----:B------:R-:W-:-:S09]  /*0200*/  UISETP.NE.AND.EX UP0, UPT, UR5, URZ, UPT, UP0 ;  /* 0x000000ff0500728c */ /* 0x000fd2000bf05300 */
[----:B------:R-:W-:Y:S05]  /*0210*/  BRA.U !UP0, `(.L_x_3) ;  /* 0x0000000108107547 */ /* 0x000fea000b800000 */
[----:B------:R-:W2:Y:S01]  /*0220*/  LDC.64 R24, c[0x0][0x8a8] ;  /* 0x00022a00ff187b82 */ /* 0x000ea20000000a00 */
[----:B------:R-:W2:Y:S02]  /*0230*/  LDCU.64 UR4, c[0x0][0x358] ;  /* 0x00006b00ff0477ac */ /* 0x000ea40008000a00 */
[----:B--2---:R2:W5:Y:S01]  /*0240*/  LDG.E R24, desc[UR4][R24.64] ;  /* 0x0000000418187981 */ /* 0x004562000c1e1900 */
[----:B------:R-:W-:Y:S05]  /*0250*/  BRA `(.L_x_2) ;  /* 0x0000000000087947 */ /* 0x000fea0003800000 */
.L_x_3:
[----:B------:R-:W2:Y:S02]  /*0260*/  LDCU UR4, c[0x0][0x8a0] ;  /* 0x00011400ff0477ac */ /* 0x000ea40008000800 */
[----:B--2---:R-:W-:Y:S02]  /*0270*/  MOV R24, UR4 ;  /* 0x0000000400187c02 */ /* 0x004fe40008000f00 */
.L_x_2:
[----:B------:R-:W-:Y:S01]  /*0280*/  IMAD.U32 R0, RZ, RZ, UR25 ;  /* 0x00000019ff007e24 */ /* 0x000fe2000f8e00ff */
[----:B------:R-:W-:Y:S04]  /*0290*/  BSSY.RECONVERGENT B0, `(.L_x_4) ;  /* 0x000000c000007945 */ /* 0x000fe80003800200 */
[C---:B------:R-:W-:Y:S02]  /*02a0*/  ISETP.NE.OR P2, PT, R0.reuse, 0x1, !P1 ;  /* 0x000000010000780c */ /* 0x040fe40004f45670 */
[----:B------:R-:W-:-:S11]  /*02b0*/  ISETP.NE.OR P0, PT, R0, 0x3, !P1 ;  /* 0x000000030000780c */ /* 0x000fd60004f05670 */
[----:B------:R-:W-:Y:S05]  /*02c0*/  @P2 BRA `(.L_x_5) ;  /* 0x0000000000202947 */ /* 0x000fea0003800000 */
[----:B------:R-:W3:Y:S02]  /*02d0*/  LDCU.64 UR4, c[0x0][0x348] ;  /* 0x00006900ff0477ac */ /* 0x000ee40008000a00 */
[----:B---3--:R-:W-:Y:S02]  /*02e0*/  UIADD3 UR6, UP1, UPT, UR4, 0x80, URZ ;  /* 0x0000008004067890 */ /* 0x008fe4000ff3e0ff */
[----:B------:R-:W-:Y:S02]  /*02f0*/  UIADD3 UR4, UP0, UPT, UR4, 0x180, URZ ;  /* 0x0000018004047890 */ /* 0x000fe4000ff1e0ff */
[----:B------:R-:W-:Y:S02]  /*0300*/  UIADD3.X UR7, UPT, UPT, URZ, UR5, URZ, UP1, !UPT ;  /* 0x00000005ff077290 */ /* 0x000fe40008ffe4ff */
[----:B------:R-:W-:-:S07]  /*0310*/  UIADD3.X UR5, UPT, UPT, URZ, UR5, URZ, UP0, !UPT ;  /* 0x00000005ff057290 */ /* 0x000fce00087fe4ff */
[----:B------:R3:W-:Y:S02]  /*0320*/  UTMACCTL.PF [UR6] ;  /* 0x00000000060079b9 */ /* 0x0007e40008040000 */
[----:B------:R3:W-:Y:S02]  /*0330*/  UTMACCTL.PF [UR4] ;  /* 0x00000000040079b9 */ /* 0x0007e40008040000 */
[----:B---3--:R-:W-:Y:S01]  /*0340*/  NOP ;  /* 0x0000000000007918 */ /* 0x008fe20000000000 */
.L_x_5:
[----:B------:R-:W-:Y:S05]  /*0350*/  BSYNC.RECONVERGENT B0 ;  /* 0x0000000000007941 */ /* 0x000fea0003800200 */
.L_x_4:
[----:B------:R-:W-:Y:S04]  /*0360*/  BSSY.RECONVERGENT B0, `(.L_x_6) ;  /* 0x000000a000007945 */ /* 0x000fe80003800200 */
        /* <DEDUP_REMOVED lines=9> */
.L_x_7:
[----:B------:R-:W-:Y:S05]  /*0400*/  BSYNC.RECONVERGENT B0 ;  /* 0x0000000000007941 */ /* 0x000fea0003800200 */
.L_x_6:
[----:B------:R-:W3:Y:S01]  /*0410*/  LDCU.64 UR4, c[0x0][0x888] ;  /* 0x00011100ff0477ac */ /* 0x000ee20008000a00 */
[----:B------:R-:W-:Y:S02]  /*0420*/  UISETP.EQ.U32.AND UP1, UPT, UR8, URZ, UPT ;  /* 0x000000ff0800728c */ /* 0x000fe4000bf22070 */
[----:B------:R-:W-:Y:S02]  /*0430*/  UPLOP3.LUT UP3, UPT, UPT, UPT, UPT, 0x80, 0x8 ;  /* 0x000000000008789c */ /* 0x000fe40003f6f070 */
[----:B---3--:R-:W-:-:S04]  /*0440*/  UISETP.NE.U32.AND UP0, UPT, UR4, URZ, UPT ;  /* 0x000000ff0400728c */ /* 0x008fc8000bf05070 */
[----:B------:R-:W-:-:S04]  /*0450*/  UISETP.NE.AND.EX UP0, UPT, UR5, URZ, UPT, UP0 ;  /* 0x000000ff0500728c */ /* 0x000fc8000bf05300 */
[----:B------:R-:W-:-:S04]  /*0460*/  UISETP.EQ.OR.EX UP2, UPT, UR9, URZ, !UP0, UP1 ;  /* 0x000000ff0900728c */ /* 0x000fc8000c742710 */
[----:B------:R-:W-:-:S06]  /*0470*/  UP2UR UR4, UPR, URZ, 0x4 ;  /* 0x00000004ff047883 */ /* 0x000fcc0008000000 */
[----:B------:R-:W-:Y:S01]  /*0480*/  MOV R51, UR4 ;  /* 0x0000000400337c02 */ /* 0x000fe20008000f00 */
[----:B------:R-:W-:Y:S06]  /*0490*/  BRA.U !UP2, `(.L_x_8) ;  /* 0x000000010a207547 */ /* 0x000fec000b800000 */
[----:B------:R-:W-:Y:S01]  /*04a0*/  UISETP.NE.U32.AND UP1, UPT, UR8, URZ, UPT ;  /* 0x000000ff0800728c */ /* 0x000fe2000bf25070 */
[----:B-----5:R-:W-:Y:S01]  /*04b0*/  FSETP.NEU.AND P0, PT, R27, RZ, PT ;  /* 0x000000ff1b00720b */ /* 0x020fe20003f0d000 */
[----:B------:R-:W-:Y:S02]  /*04c0*/  USEL UR4, URZ, 0xffffffff, UP0 ;  /* 0xffffffffff047887 */ /* 0x000fe40008000000 */
[----:B------:R-:W-:-:S10]  /*04d0*/  UISETP.NE.AND.EX UP1, UPT, UR9, URZ, UPT, UP1 ;  /* 0x000000ff0900728c */ /* 0x000fd4000bf25310 */
[----:B------:R-:W-:Y:S01]  /*04e0*/  VOTEU.ANY UP0, P0 ;  /* 0x0000000000ff7886 */ /* 0x000fe20000000100 */
[----:B------:R-:W-:-:S04]  /*04f0*/  @!UP1 USEL UR4, URZ, 0xffffffff, UP0 ;  /* 0xffffffffff049887 */ /* 0x000fc80008000000 */
[----:B------:R-:W-:-:S04]  /*0500*/  ULOP3.LUT UR4, UR4, 0x1, URZ, 0xc0, !UPT ;  /* 0x0000000104047892 */ /* 0x000fc8000f8ec0ff */
[----:B------:R-:W-:-:S11]  /*0510*/  UISETP.NE.U32.AND UP3, UPT, UR4, 0x1, UPT ;  /* 0x000000010400788c */ /* 0x000fd6000bf65070 */
.L_x_8:
[----:B------:R-:W3:Y:S01]  /*0520*/  SHFL.IDX PT, R0, R47, RZ, 0x1f ;  /* 0x00001fff2f007589 */ /* 0x000ee200000e0000 */
[----:B------:R-:W-:-:S04]  /*0530*/  UISETP.NE.AND UP0, UPT, UR25, 0x2, UPT ;  /* 0x000000021900788c */ /* 0x000fc8000bf05270 */
[----:B------:R-:W-:Y:S02]  /*0540*/  UISETP.EQ.AND UP1, UPT, UR33, URZ, !UP0 ;  /* 0x000000ff2100728c */ /* 0x000fe4000c722270 */
[----:B------:R-:W-:-:S04]  /*0550*/  USEL UR46, URZ, 0x1, UP0 ;  /* 0x00000001ff2e7887 */ /* 0x000fc80008000000 */
[----:B------:R-:W-:Y:S02]  /*0560*/  PLOP3.LUT P3, PT, P1, PT, UP1, 0x80, 0x8 ;  /* 0x000000000008781c */ /* 0x000fe40000f6f018 */
[----:B---3--:R-:W-:-:S13]  /*0570*/  ISETP.NE.AND P0, PT, R0, RZ, PT ;  /* 0x000000ff0000720c */ /* 0x008fda0003f05270 */
[----:B------:R-:W-:Y:S05]  /*0580*/  @P0 BRA `(.L_x_9) ;  /* 0x00000000004c0947 */ /* 0x000fea0003800000 */
[----:B------:R-:W-:Y:S01]  /*0590*/  UMOV UR4, 0x400 ;  /* 0x0000040000047882 */ /* 0x000fe20000000000 */
[----:B------:R-:W-:Y:S01]  /*05a0*/  UMOV UR8, 0x1 ;  /* 0x0000000100087882 */ /* 0x000fe20000000000 */
[----:B------:R-:W-:Y:S01]  /*05b0*/  UMOV UR6, 0x2 ;  /* 0x0000000200067882 */ /* 0x000fe20000000000 */
[----:B------:R-:W-:Y:S02]  /*05c0*/  ULEA UR4, UR47, UR4, 0x18 ;  /* 0x000000042f047291 */ /* 0x000fe4000f8ec0ff */
[----:B------:R-:W-:-:S04]  /*05d0*/  UIADD3 UR8, UPT, UPT, -UR8, 0x100000, URZ ;  /* 0x0010000008087890 */ /* 0x000fc8000fffe1ff */
[----:B------:R-:W-:Y:S02]  /*05e0*/  USHF.L.U32 UR9, UR8, 0xb, URZ ;  /* 0x0000000b08097899 */ /* 0x000fe400080006ff */
[----:B------:R-:W-:Y:S02]  /*05f0*/  USHF.L.U32 UR8, UR8, 0x1, URZ ;  /* 0x0000000108087899 */ /* 0x000fe400080006ff */
[----:B------:R-:W-:-:S04]  /*0600*/  UIADD3 UR6, UPT, UPT, -UR6, 0x100000, URZ ;  /* 0x0010000006067890 */ /* 0x000fc8000fffe1ff */
[----:B------:R-:W-:Y:S02]  /*0610*/  USHF.L.U32 UR7, UR6, 0xb, URZ ;  /* 0x0000000b06077899 */ /* 0x000fe400080006ff */
[----:B------:R-:W-:Y:S01]  /*0620*/  USHF.L.U32 UR6, UR6, 0x1, URZ ;  /* 0x0000000106067899 */ /* 0x000fe200080006ff */
[----:B------:R-:W-:Y:S01]  /*0630*/  ELECT P0, URZ, PT ;  /* 0x0000000000ff782f */ /* 0x000fe20003800000 */
[----:B------:R-:W3:Y:S02]  /*0640*/  FENCE.VIEW.ASYNC.S ;  /* 0x00000000000073c6 */ /* 0x000ee40000000000 */
[----:B---3--:R3:W4:Y:S08]  /*0650*/  SYNCS.EXCH.64 URZ, [UR4], UR8 ;  /* 0x0000000804ff75b2 */ /* 0x0087300008000100 */
[----:B------:R3:W1:Y:S01]  /*0660*/  SYNCS.EXCH.64 URZ, [UR4+0x18], UR6 ;  /* 0x0000180604ff75b2 */ /* 0x0006620008000100 */
[----:B------:R3:W1:Y:S01]  /*0670*/  SYNCS.EXCH.64 URZ, [UR4+0x8], UR8 ;  /* 0x0000080804ff75b2 */ /* 0x0006620008000100 */
[----:B------:R3:W1:Y:S01]  /*0680*/  SYNCS.EXCH.64 URZ, [UR4+0x20], UR6 ;  /* 0x0000200604ff75b2 */ /* 0x0006620008000100 */
[----:B------:R3:W1:Y:S01]  /*0690*/  SYNCS.EXCH.64 URZ, [UR4+0x10], UR8 ;  /* 0x0000100804ff75b2 */ /* 0x0006620008000100 */
[----:B------:R3:W1:Y:S01]  /*06a0*/  SYNCS.EXCH.64 URZ, [UR4+0x28], UR6 ;  /* 0x0000280604ff75b2 */ /* 0x0006620008000100 */
[----:B------:R-:W-:Y:S01]  /*06b0*/  NOP ;  /* 0x0000000000007918 */ /* 0x000fe20000000000 */
.L_x_9:
[----:B------:R-:W2:Y:S01]  /*06c0*/  SHFL.IDX PT, R0, R47, RZ, 0x1f ;  /* 0x00001fff2f007589 */ /* 0x000ea200000e0000 */
[----:B------:R-:W-:Y:S01]  /*06d0*/  NOP ;  /* 0x0000000000007918 */ /* 0x000fe20000000000 */
[----:B--2---:R-:W-:-:S13]  /*06e0*/  ISETP.NE.AND P0, PT, R0, 0x1, PT ;  /* 0x000000010000780c */ /* 0x004fda0003f05270 */
[----:B------:R-:W-:Y:S05]  /*06f0*/  @P0 BRA `(.L_x_10) ;  /* 0x0000000000540947 */ /* 0x000fea0003800000 */
[----:B---3--:R-:W-:Y:S01]  /*0700*/  UMOV UR4, 0x400 ;  /* 0x0000040000047882 */ /* 0x008fe20000000000 */
        /* <DEDUP_REMOVED lines=10> */
[----:B------:R-:W2:Y:S02]  /*07b0*/  FENCE.VIEW.ASYNC.S ;  /* 0x00000000000073c6 */ /* 0x000ea40000000000 */
[----:B--2---:R2:W3:Y:S08]  /*07c0*/  SYNCS.EXCH.64 URZ, [UR4+0x30], UR8 ;  /* 0x0000300804ff75b2 */ /* 0x0044f00008000100 */
[----:B------:R2:W1:Y:S01]  /*07d0*/  SYNCS.EXCH.64 URZ, [UR4+0x50], UR6 ;  /* 0x0000500604ff75b2 */ /* 0x0004620008000100 */
[----:B------:R2:W1:Y:S01]  /*07e0*/  SYNCS.EXCH.64 URZ, [UR4+0x38], UR8 ;  /* 0x0000380804ff75b2 */ /* 0x0004620008000100 */
[----:B------:R2:W1:Y:S01]  /*07f0*/  SYNCS.EXCH.64 URZ, [UR4+0x58], UR6 ;  /* 0x0000580604ff75b2 */ /* 0x0004620008000100 */
[----:B------:R2:W1:Y:S01]  /*0800*/  SYNCS.EXCH.64 URZ, [UR4+0x40], UR8 ;  /* 0x0000400804ff75b2 */ /* 0x0004620008000100 */
[----:B------:R2:W1:Y:S01]  /*0810*/  SYNCS.EXCH.64 URZ, [UR4+0x60], UR6 ;  /* 0x0000600604ff75b2 */ /* 0x0004620008000100 */
[----:B------:R2:W1:Y:S01]  /*0820*/  SYNCS.EXCH.64 URZ, [UR4+0x48], UR8 ;  /* 0x0000480804ff75b2 */ /* 0x0004620008000100 */
[----:B------:R2:W1:Y:S01]  /*0830*/  SYNCS.EXCH.64 URZ, [UR4+0x68], UR6 ;  /* 0x0000680604ff75b2 */ /* 0x0004620008000100 */
[----:B------:R-:W-:Y:S01]  /*0840*/  NOP ;  /* 0x0000000000007918 */ /* 0x000fe20000000000 */
.L_x_10:
[----:B------:R-:W4:Y:S01]  /*0850*/  SHFL.IDX PT, R0, R47, RZ, 0x1f ;  /* 0x00001fff2f007589 */ /* 0x000f2200000e0000 */
[----:B------:R-:W-:Y:S01]  /*0860*/  NOP ;  /* 0x0000000000007918 */ /* 0x000fe20000000000 */
[----:B----4-:R-:W-:-:S13]  /*0870*/  ISETP.NE.AND P0, PT, R0, 0x3, PT ;  /* 0x000000030000780c */ /* 0x010fda0003f05270 */
[----:B------:R-:W-:Y:S05]  /*0880*/  @P0 BRA `(.L_x_11) ;  /* 0x00000000002c0947 */ /* 0x000fea0003800000 */
[----:B--23--:R-:W-:Y:S01]  /*0890*/  UMOV UR6, 0x400 ;  /* 0x0000040000067882 */ /* 0x00cfe20000000000 */
[----:B------:R-:W-:Y:S01]  /*08a0*/  UMOV UR4, 0x20 ;  /* 0x0000002000047882 */ /* 0x000fe20000000000 */
[----:B------:R-:W-:Y:S02]  /*08b0*/  ULEA UR6, UR47, UR6, 0x18 ;  /* 0x000000062f067291 */ /* 0x000fe4000f8ec0ff */
[----:B------:R-:W-:-:S04]  /*08c0*/  UIADD3 UR4, UPT, UPT, -UR4, 0x100000, URZ ;  /* 0x0010000004047890 */ /* 0x000fc8000fffe1ff */
[----:B------:R-:W-:Y:S02]  /*08d0*/  USHF.L.U32 UR5, UR4, 0xb, URZ ;  /* 0x0000000b04057899 */ /* 0x000fe400080006ff */
[----:B------:R-:W-:Y:S01]  /*08e0*/  USHF.L.U32 UR4, UR4, 0x1, URZ ;  /* 0x0000000104047899 */ /* 0x000fe200080006ff */
[----:B------:R-:W-:Y:S01]  /*08f0*/  ELECT P0, URZ, PT ;  /* 0x0000000000ff782f */ /* 0x000fe20003800000 */
[----:B------:R-:W2:Y:S10]  /*0900*/  FENCE.VIEW.ASYNC.S ;  /* 0x00000000000073c6 */ /* 0x000eb40000000000 */
[----:B--2---:R4:W2:Y:S01]  /*0910*/  SYNCS.EXCH.64 URZ, [UR6+0x70], UR4 ;  /* 0x0000700406ff75b2 */ /* 0x0048a20008000100 */
[----:B------:R4:W3:Y:S02]  /*0920*/  SYNCS.EXCH.64 URZ, [UR6+0x78], UR4 ;  /* 0x0000780406ff75b2 */ /* 0x0008e40008000100 */
[----:B----4-:R-:W-:Y:S01]  /*0930*/  NOP ;  /* 0x0000000000007918 */ /* 0x010fe20000000000 */
.L_x_11:
[----:B------:R-:W4:Y:S01]  /*0940*/  SHFL.IDX PT, R0, R47, RZ, 0x1f ;  /* 0x00001fff2f007589 */ /* 0x000f2200000e0000 */
[----:B------:R-:W-:Y:S01]  /*0950*/  NOP ;  /* 0x0000000000007918 */ /* 0x000fe20000000000 */
[----:B----4-:R-:W-:-:S13]  /*0960*/  ISETP.NE.AND P0, PT, R0, 0x4, PT ;  /* 0x000000040000780c */ /* 0x010fda0003f05270 */
[----:B------:R-:W-:Y:S05]  /*0970*/  @P0 BRA `(.L_x_12) ;  /* 0x0000000000480947 */ /* 0x000fea0003800000 */
[----:B--23--:R-:W-:Y:S01]  /*0980*/  UMOV UR4, 0x3a0 ;  /* 0x000003a000047882 */ /* 0x00cfe20000000000 */
[----:B------:R-:W-:Y:S01]  /*0990*/  UMOV UR6, 0x400 ;  /* 0x0000040000067882 */ /* 0x000fe20000000000 */
[----:B------:R-:W-:Y:S01]  /*09a0*/  USEL UR4, UR4, 0x320, UP3 ;  /* 0x0000032004047887 */ /* 0x000fe20009800000 */
        /* <DEDUP_REMOVED lines=10> */
[----:B--2---:R4:W2:Y:S08]  /*0a50*/  SYNCS.EXCH.64 URZ, [UR6+0x80], UR8 ;  /* 0x0000800806ff75b2 */ /* 0x0048b00008000100 */
[----:B------:R4:W3:Y:S01]  /*0a60*/  SYNCS.EXCH.64 URZ, [UR6+0x90], UR4 ;  /* 0x0000900406ff75b2 */ /* 0x0008e20008000100 */
[----:B------:R4:W1:Y:S01]  /*0a70*/  SYNCS.EXCH.64 URZ, [UR6+0x88], UR8 ;  /* 0x0000880806ff75b2 */ /* 0x0008620008000100 */
[----:B------:R4:W1:Y:S02]  /*0a80*/  SYNCS.EXCH.64 URZ, [UR6+0x98], UR4 ;  /* 0x0000980406ff75b2 */ /* 0x0008640008000100 */
[----:B----4-:R-:W-:Y:S01]  /*0a90*/  NOP ;  /* 0x0000000000007918 */ /* 0x010fe20000000000 */
.L_x_12:
[----:B------:R-:W4:Y:S01]  /*0aa0*/  SHFL.IDX PT, R0, R47, RZ, 0x1f ;  /* 0x00001fff2f007589 */ /* 0x000f2200000e0000 */
[----:B------:R-:W-:Y:S01]  /*0ab0*/  NOP ;  /* 0x0000000000007918 */ /* 0x000fe20000000000 */
[----:B----4-:R-:W-:-:S13]  /*0ac0*/  ISETP.NE.AND P0, PT, R0, 0x5, PT ;  /* 0x000000050000780c */ /* 0x010fda0003f05270 */
[----:B------:R-:W-:Y:S05]  /*0ad0*/  @P0 BRA `(.L_x_13) ;  /* 0x0000000000540947 */ /* 0x000fea0003800000 */
[----:B--23--:R-:W-:Y:S01]  /*0ae0*/  UMOV UR4, 0x400 ;  /* 0x0000040000047882 */ /* 0x00cfe20000000000 */
        /* <DEDUP_REMOVED lines=14> */
[----:B------:R4:W1:Y:S01]  /*0bd0*/  SYNCS.EXCH.64 URZ, [UR4+0xc8], UR8 ;  /* 0x0000c80804ff75b2 */ /* 0x0008620008000100 */
[----:B------:R4:W1:Y:S01]  /*0be0*/  SYNCS.EXCH.64 URZ, [UR4+0xb0], UR6 ;  /* 0x0000b00604ff75b2 */ /* 0x0008620008000100 */
[----:B------:R4:W1:Y:S01]  /*0bf0*/  SYNCS.EXCH.64 URZ, [UR4+0xd0], UR8 ;  /* 0x0000d00804ff75b2 */ /* 0x0008620008000100 */
[----:B------:R4:W1:Y:S01]  /*0c00*/  SYNCS.EXCH.64 URZ, [UR4+0xb8], UR6 ;  /* 0x0000b80604ff75b2 */ /* 0x0008620008000100 */
[----:B------:R4:W1:Y:S02]  /*0c10*/  SYNCS.EXCH.64 URZ, [UR4+0xd8], UR8 ;  /* 0x0000d80804ff75b2 */ /* 0x0008640008000100 */
[----:B----4-:R-:W-:Y:S01]  /*0c20*/  NOP ;  /* 0x0000000000007918 */ /* 0x010fe20000000000 */
.L_x_13:
[----:B------:R-:W4:Y:S01]  /*0c30*/  SHFL.IDX PT, R0, R47, RZ, 0x1f ;  /* 0x00001fff2f007589 */ /* 0x000f2200000e0000 */
[----:B------:R-:W-:Y:S01]  /*0c40*/  ISETP.NE.OR P1, PT, RZ, UR25, !P1 ;  /* 0x00000019ff007c0c */ /* 0x000fe2000cf25670 */
        /* <DEDUP_REMOVED lines=12> */
[----:B------:R4:W3:Y:S01]  /*0d10*/  SYNCS.EXCH.64 URZ, [UR4+0xf0], UR6 ;  /* 0x0000f00604ff75b2 */ /* 0x0008e20008000100 */
[----:B------:R4:W1:Y:S01]  /*0d20*/  SYNCS.EXCH.64 URZ, [UR4+0xe8], UR6 ;  /* 0x0000e80604ff75b2 */ /* 0x0008620008000100 */
[----:B------:R4:W1:Y:S02]  /*0d30*/  SYNCS.EXCH.64 URZ, [UR4+0xf8], UR6 ;  /* 0x0000f80604ff75b2 */ /* 0x0008640008000100 */
[----:B----4-:R-:W-:Y:S01]  /*0d40*/  NOP ;  /* 0x0000000000007918 */ /* 0x010fe20000000000 */
.L_x_14:
[----:B------:R-:W-:Y:S01]  /*0d50*/  VOTEU.ALL UP0, P1 ;  /* 0x0000000000ff7886 */ /* 0x000fe20000800000 */
[----:B--23--:R-:W-:Y:S01]  /*0d60*/  UMOV UR4, 0x20 ;  /* 0x0000002000047882 */ /* 0x00cfe20000000000 */
[----:B------:R-:W2:Y:S01]  /*0d70*/  LDCU UR7, c[0x0][0x36c] ;  /* 0x00006d80ff0777ac */ /* 0x000ea20008000800 */
[----:B------:R-:W-:Y:S01]  /*0d80*/  NOP ;  /* 0x0000000000007918 */ /* 0x000fe20000000000 */
[----:B------:R-:W-:Y:S01]  /*0d90*/  LOP3.LUT R0, R60, 0x1f, RZ, 0xc0, !PT ;  /* 0x0000001f3c007812 */ /* 0x000fe200078ec0ff */
[----:B------:R-:W-:Y:S01]  /*0da0*/  @!UP0 UMOV UR6, 0x400 ;  /* 0x0000040000068882 */ /* 0x000fe20000000000 */
[----:B------:R-:W-:-:S04]  /*0db0*/  @!UP0 UIADD3 UR4, UPT, UPT, -UR4, 0x100000, URZ ;  /* 0x0010000004048890 */ /* 0x000fc8000fffe1ff */
[----:B------:R-:W-:Y:S02]  /*0dc0*/  @!UP0 USHF.L.U32 UR5, UR4, 0xb, URZ ;  /* 0x0000000b04058899 */ /* 0x000fe400080006ff */
[----:B------:R-:W-:Y:S02]  /*0dd0*/  @!UP0 USHF.L.U32 UR4, UR4, 0x1, URZ ;  /* 0x0000000104048899 */ /* 0x000fe400080006ff */
[----:B------:R-:W-:Y:S01]  /*0de0*/  @!UP0 ULEA UR6, UR47, UR6, 0x18 ;  /* 0x000000062f068291 */ /* 0x000fe2000f8ec0ff */
[----:B------:R-:W-:Y:S01]  /*0df0*/  VOTEU.ALL UP0, P1 ;  /* 0x0000000000ff7886 */ /* 0x000fe20000800000 */
[----:B------:R-:W-:Y:S02]  /*0e00*/  UISETP.NE.AND UP4, UPT, UR25, URZ, UPT ;  /* 0x000000ff1900728c */ /* 0x000fe4000bf85270 */
[----:B--2---:R-:W-:Y:S01]  /*0e10*/  UISETP.EQ.U32.AND UP5, UPT, UR7, 0x1, UPT ;  /* 0x000000010700788c */ /* 0x004fe2000bfa2070 */
[----:B------:R-:W2:Y:S07]  /*0e20*/  FENCE.VIEW.ASYNC.S ;  /* 0x00000000000073c6 */ /* 0x000eae0000000000 */
[----:B--2---:R2:W3:Y:S01]  /*0e30*/  @!UP0 SYNCS.EXCH.64 URZ, [UR6+0x100], UR4 ;  /* 0x0001000406ff85b2 */ /* 0x0044e20008000100 */
[----:B------:R-:W-:Y:S05]  /*0e40*/  BRA.U !UP5, `(.L_x_15) ;  /* 0x000000010d087547 */ /* 0x000fea000b800000 */
[----:B-1-3--:R-:W-:Y:S01]  /*0e50*/  UCGABAR_ARV ;  /* 0x00000000000079c7 */ /* 0x00afe20008000000 */
[----:B------:R-:W-:Y:S05]  /*0e60*/  BRA `(.L_x_16) ;  /* 0x0000000000047947 */ /* 0x000fea0003800000 */
.L_x_15:
[----:B-1-3--:R-:W-:Y:S01]  /*0e70*/  NOP ;  /* 0x0000000000007918 */ /* 0x00afe20000000000 */
.L_x_16:
[----:B------:R-:W1:Y:S01]  /*0e80*/  S2UR UR20, SR_CTAID.X ;  /* 0x00000000001479c3 */ /* 0x000e620000002500 */
[----:B------:R-:W-:-:S05]  /*0e90*/  CS2R.32 R50, SR_CgaSize ;  /* 0x0000000000327805 */ /* 0x000fca0000008a00 */
[----:B------:R-:W-:-:S05]  /*0ea0*/  IMAD R50, R50, -0xa0, RZ ;  /* 0xffffff6032327824 */ /* 0x000fca00078e02ff */
[----:B--2---:R-:W-:-:S14]  /*0eb0*/  R2UR UR5, R50 ;  /* 0x00000000320572ca */ /* 0x004fdc00000e0000 */
[----:B------:R-:W2:Y:S01]  /*0ec0*/  LDCU UR5, c[0x0][UR5+0x2b0] ;  /* 0x00005600050577ac */ /* 0x000ea20008000800 */
[----:B------:R-:W-:-:S05]  /*0ed0*/  CS2R.32 R50, SR_CgaSize ;  /* 0x0000000000327805 */ /* 0x000fca0000008a00 */
[----:B------:R-:W-:-:S05]  /*0ee0*/  IMAD R50, R50, -0xa0, RZ ;  /* 0xffffff6032327824 */ /* 0x000fca00078e02ff */
[----:B------:R-:W-:-:S14]  /*0ef0*/  R2UR UR4, R50 ;  /* 0x00000000320472ca */ /* 0x000fdc00000e0000 */
[----:B------:R-:W3:Y:S01]  /*0f00*/  LDCU UR4, c[0x0][UR4+0x2b4] ;  /* 0x00005680040477ac */ /* 0x000ee20008000800 */
[----:B------:R-:W4:Y:S01]  /*0f10*/  S2UR UR7, SR_CTAID.Y ;  /* 0x00000000000779c3 */ /* 0x000f220000002600 */
[----:B------:R-:W-:-:S05]  /*0f20*/  CS2R.32 R50, SR_CgaSize ;  /* 0x0000000000327805 */ /* 0x000fca0000008a00 */
[----:B------:R-:W-:-:S05]  /*0f30*/  IMAD R50, R50, -0xa0, RZ ;  /* 0xffffff6032327824 */ /* 0x000fca00078e02ff */
[----:B------:R-:W-:-:S14]  /*0f40*/  R2UR UR8, R50 ;  /* 0x00000000320872ca */ /* 0x000fdc00000e0000 */
[----:B------:R-:W3:Y:S01]  /*0f50*/  LDCU UR8, c[0x0][UR8+0x2a0] ;  /* 0x00005400080877ac */ /* 0x000ee20008000800 */
[----:B------:R-:W3:Y:S01]  /*0f60*/  LDCU UR21, c[0x0][0xb24] ;  /* 0x00016480ff1577ac */ /* 0x000ee20008000800 */
[----:B------:R-:W1:Y:S01]  /*0f70*/  S2UR UR36, SR_CTAID.Z ;  /* 0x00000000002479c3 */ /* 0x000e620000002700 */
[----:B------:R-:W-:-:S05]  /*0f80*/  CS2R.32 R50, SR_CgaSize ;  /* 0x0000000000327805 */ /* 0x000fca0000008a00 */
[----:B------:R-:W-:-:S05]  /*0f90*/  IMAD R50, R50, -0xa0, RZ ;  /* 0xffffff6032327824 */ /* 0x000fca00078e02ff */
[----:B------:R-:W-:-:S14]  /*0fa0*/  R2UR UR63, R50 ;  /* 0x00000000323f72ca */ /* 0x000fdc00000e0000 */
[----:B------:R-:W3:Y:S01]  /*0fb0*/  LDCU UR63, c[0x0][UR63+0x2a4] ;  /* 0x000054803f3f77ac */ /* 0x000ee20008000800 */
[----:B------:R-:W-:Y:S02]  /*0fc0*/  UISETP.GT.U32.AND UP0, UPT, UR33, 0xffff, UPT ;  /* 0x0000ffff2100788c */ /* 0x000fe4000bf04070 */
[----:B------:R-:W-:Y:S01]  /*0fd0*/  USHF.L.U32 UR27, UR47, 0x9, URZ ;  /* 0x000000092f1b7899 */ /* 0x000fe200080006ff */
[----:B-1----:R-:W-:Y:S01]  /*0fe0*/  I2FP.F32.U32 R3, UR20 ;  /* 0x0000001400037c45 */ /* 0x002fe20008201000 */
[----:B------:R-:W-:Y:S01]  /*0ff0*/  UMOV UR30, 0x5 ;  /* 0x00000005001e7882 */ /* 0x000fe20000000000 */
[----:B------:R-:W1:Y:S03]  /*1000*/  LDCU UR45, c[0x0][0xb24] ;  /* 0x00016480ff2d77ac */ /* 0x000e660008000800 */
[----:B--2---:R-:W-:Y:S01]  /*1010*/  FMUL R3, R3, UR5 ;  /* 0x0000000503037c20 */ /* 0x004fe20008400000 */
[----:B------:R-:W2:Y:S01]  /*1020*/  LDCU UR29, c[0x0][0xb30] ;  /* 0x00016600ff1d77ac */ /* 0x000ea20008000800 */
[----:B----4-:R-:W-:Y:S01]  /*1030*/  I2FP.F32.U32 R2, UR7 ;  /* 0x0000000700027c45 */ /* 0x010fe20008201000 */
[----:B------:R-:W-:-:S03]  /*1040*/  USHF.L.U32 UR44, UR20, 0x6, URZ ;  /* 0x00000006142c7899 */ /* 0x000fc600080006ff */
[----:B------:R-:W4:Y:S01]  /*1050*/  F2I.U32.TRUNC.NTZ R3, R3 ;  /* 0x0000000300037305 */ /* 0x000f22000020f000 */
[----:B------:R-:W-:Y:S01]  /*1060*/  USEL UR26, UR33, 0xffff, !UP0 ;  /* 0x0000ffff211a7887 */ /* 0x000fe2000c000000 */
[----:B---3--:R-:W-:Y:S01]  /*1070*/  FMUL R2, R2, UR4 ;  /* 0x0000000402027c20 */ /* 0x008fe20008400000 */
[----:B------:R-:W-:Y:S01]  /*1080*/  UISETP.GE.AND UP2, UPT, UR21, 0x1, UPT ;  /* 0x000000011500788c */ /* 0x000fe2000bf46270 */
[----:B------:R-:W-:-:S04]  /*1090*/  UMOV UR24, UR7 ;  /* 0x0000000700187c82 */ /* 0x000fc80008000000 */
[----:B------:R-:W3:Y:S01]  /*10a0*/  F2I.U32.TRUNC.NTZ R2, R2 ;  /* 0x0000000200027305 */ /* 0x000ee2000020f000 */
[----:B----4-:R-:W-:Y:S02]  /*10b0*/  R2UR UR4, R3 ;  /* 0x00000000030472ca */ /* 0x010fe400000e0000 */
[----:B------:R-:W-:Y:S02]  /*10c0*/  PRMT R3, RZ, 0x7610, R3 ;  /* 0x00007610ff037816 */ /* 0x000fe40000000003 */
[----:B---3--:R-:W-:Y:S02]  /*10d0*/  R2UR UR6, R2 ;  /* 0x00000000020672ca */ /* 0x008fe400000e0000 */
[----:B------:R-:W-:-:S07]  /*10e0*/  PRMT R2, RZ, 0x7610, R2 ;  /* 0x00007610ff027816 */ /* 0x000fce0000000002 */
[----:B------:R-:W-:-:S04]  /*10f0*/  UIADD3 UR5, UPT, UPT, -UR4, URZ, URZ ;  /* 0x000000ff04057290 */ /* 0x000fc8000fffe1ff */
[----:B------:R-:W-:Y:S02]  /*1100*/  UIMAD UR5, UR8, UR5, UR20 ;  /* 0x00000005080572a4 */ /* 0x000fe4000f8e0214 */
[----:B------:R-:W-:-:S04]  /*1110*/  UIADD3 UR4, UPT, UPT, -UR6, URZ, URZ ;  /* 0x000000ff06047290 */ /* 0x000fc8000fffe1ff */
[----:B------:R-:W-:Y:S01]  /*1120*/  IMAD.U32 R50, RZ, RZ, UR5 ;  /* 0x00000005ff327e24 */ /* 0x000fe2000f8e00ff */
[----:B------:R-:W-:Y:S01]  /*1130*/  UIMAD UR63, UR63, UR4, UR7 ;  /* 0x000000043f3f72a4 */ /* 0x000fe2000f8e0207 */
[----:B-12---:R-:W-:Y:S11]  /*1140*/  BRA.U UP4, `(.L_x_17) ;  /* 0x0000000104407547 */ /* 0x006ff6000b800000 */
[----:B------:R-:W-:-:S13]  /*1150*/  R2UR UR4, R50 ;  /* 0x00000000320472ca */ /* 0x000fda00000e0000 */
[----:B------:R-:W-:Y:S02]  /*1160*/  UISETP.GT.U32.AND UP0, UPT, UR4, 0x1, UPT ;  /* 0x000000010400788c */ /* 0x000fe4000bf04070 */
[----:B------:R-:W-:Y:S02]  /*1170*/  ULOP3.LUT UR4, UR4, 0xfffffffe, URZ, 0xc0, !UPT ;  /* 0xfffffffe04047892 */ /* 0x000fe4000f8ec0ff */
[----:B------:R-:W-:Y:S02]  /*1180*/  UISETP.NE.AND UP1, UPT, UR63, URZ, UP0 ;  /* 0x000000ff3f00728c */ /* 0x000fe40008725270 */
[----:B------:R-:W-:Y:S02]  /*1190*/  UISETP.NE.AND UP0, UPT, UR63, 0x1, UP0 ;  /* 0x000000013f00788c */ /* 0x000fe40008705270 */
[----:B------:R-:W-:Y:S02]  /*11a0*/  USEL UR7, URZ, 0x1, UP1 ;  /* 0x00000001ff077887 */ /* 0x000fe40008800000 */
[----:B------:R-:W-:-:S02]  /*11b0*/  USEL UR6, URZ, 0x4, UP0 ;  /* 0x00000004ff067887 */ /* 0x000fc40008000000 */
[----:B------:R-:W-:Y:S02]  /*11c0*/  USEL UR5, URZ, 0x2, UP1 ;  /* 0x00000002ff057887 */ /* 0x000fe40008800000 */
[----:B------:R-:W-:Y:S02]  /*11d0*/  ULEA UR4, UR63, UR4, 0x1 ;  /* 0x000000043f047291 */ /* 0x000fe4000f8e08ff */
[----:B------:R-:W-:Y:S02]  /*11e0*/  USEL UR8, URZ, 0x8, UP0 ;  /* 0x00000008ff087887 */ /* 0x000fe40008000000 */
[----:B------:R-:W-:-:S03]  /*11f0*/  UIADD3 UR5, UPT, UPT, UR5, UR6, UR7 ;  /* 0x0000000605057290 */ /* 0x000fc6000fffe007 */
[----:B------:R-:W-:Y:S01]  /*1200*/  UMOV UR6, 0x3 ;  /* 0x0000000300067882 */ /* 0x000fe20000000000 */
[----:B------:R-:W-:Y:S02]  /*1210*/  UIADD3 UR5, UPT, UPT, UR5, UR8, URZ ;  /* 0x0000000805057290 */ /* 0x000fe4000fffe0ff */
[----:B------:R-:W-:-:S04]  /*1220*/  USHF.L.U32 UR4, UR6, UR4, URZ ;  /* 0x0000000406047299 */ /* 0x000fc800080006ff */
[----:B------:R-:W-:Y:S02]  /*1230*/  MOV R3, UR5 ;  /* 0x0000000500037c02 */ /* 0x000fe40008000f00 */
[----:B------:R-:W-:Y:S02]  /*1240*/  IMAD.U32 R2, RZ, RZ, UR4 ;  /* 0x00000004ff027e24 */ /* 0x000fe4000f8e00ff */
.L_x_17:
[----:B------:R-:W-:Y:S05]  /*1250*/  BRA.U !UP2, `(.L_x_18) ;  /* 0x000000010ad47547 */ /* 0x000fea000b800000 */
[----:B------:R-:W1:Y:S01]  /*1260*/  LDCU.128 UR12, c[0x0][0xb10] ;  /* 0x00016200ff0c77ac */ /* 0x000e620008000c00 */
[----:B------:R-:W2:Y:S01]  /*1270*/  LDCU UR6, c[0x0][0x370] ;  /* 0x00006e00ff0677ac */ /* 0x000ea20008000800 */
[----:B------:R-:W3:Y:S01]  /*1280*/  LDCU UR5, c[0x0][0x374] ;  /* 0x00006e80ff0577ac */ /* 0x000ee20008000800 */
[----:B------:R-:W4:Y:S01]  /*1290*/  LDCU UR28, c[0x0][0xb0c] ;  /* 0x00016180ff1c77ac */ /* 0x000f220008000800 */
[----:B------:R-:W4:Y:S01]  /*12a0*/  LDCU UR4, c[0x0][0xb20] ;  /* 0x00016400ff0477ac */ /* 0x000f220008000800 */
[----:B------:R-:W4:Y:S01]  /*12b0*/  LDCU.64 UR8, c[0x0][0xb28] ;  /* 0x00016500ff0877ac */ /* 0x000f220008000a00 */
[----:B-1----:R-:W-:Y:S02]  /*12c0*/  UISETP.NE.AND UP0, UPT, UR14, 0x1, UPT ;  /* 0x000000010e00788c */ /* 0x002fe4000bf05270 */
[----:B---3--:R-:W-:Y:S02]  /*12d0*/  UIMAD.WIDE.U32 UR10, UR5, UR15, URZ ;  /* 0x0000000f050a72a5 */ /* 0x008fe4000f8e00ff */
[----:B--2---:R-:W-:-:S02]  /*12e0*/  UIMAD.WIDE.U32 UR18, UR6, UR12, URZ ;  /* 0x0000000c061272a5 */ /* 0x004fc4000f8e00ff */
[----:B----4-:R-:W-:Y:S02]  /*12f0*/  UISETP.NE.AND UP1, UPT, UR28, 0x1, UPT ;  /* 0x000000011c00788c */ /* 0x010fe4000bf25270 */
[----:B------:R-:W-:Y:S01]  /*1300*/  UISETP.NE.AND UP2, UPT, UR21, 0x1, UPT ;  /* 0x000000011500788c */ /* 0x000fe2000bf45270 */
[----:B------:R-:W-:Y:S02]  /*1310*/  UMOV UR10, UR11 ;  /* 0x0000000b000a7c82 */ /* 0x000fe40008000000 */
[----:B------:R-:W-:Y:S01]  /*1320*/  UMOV UR18, UR19 ;  /* 0x0000001300127c82 */ /* 0x000fe20008000000 */
[----:B------:R-:W-:Y:S02]  /*1330*/  @UP0 USHF.R.U32.HI UR5, URZ, UR4, UR10 ;  /* 0x00000004ff050299 */ /* 0x000fe4000801160a */
[----:B------:R-:W-:Y:S02]  /*1340*/  UIMAD.WIDE.U32 UR22, UR24, UR15, URZ ;  /* 0x0000000f181672a5 */ /* 0x000fe4000f8e00ff */
[----:B------:R-:W-:-:S02]  /*1350*/  UIMAD.WIDE.U32 UR10, UR5, UR8, URZ ;  /* 0x00000008050a72a5 */ /* 0x000fc4000f8e00ff */
[----:B------:R-:W-:Y:S02]  /*1360*/  @UP1 USHF.R.U32.HI UR6, URZ, UR13, UR18 ;  /* 0x0000000dff061299 */ /* 0x000fe40008011612 */
[----:B------:R-:W-:Y:S02]  /*1370*/  UIMAD.WIDE.U32 UR16, UR20, UR12, URZ ;  /* 0x0000000c141072a5 */ /* 0x000fe4000f8e00ff */
[----:B------:R-:W-:Y:S01]  /*1380*/  UIMAD.WIDE.U32 UR18, UR6, UR8, URZ ;  /* 0x00000008061272a5 */ /* 0x000fe2000f8e00ff */
[----:B------:R-:W-:Y:S01]  /*1390*/  UMOV UR22, UR23 ;  /* 0x0000001700167c82 */ /* 0x000fe20008000000 */
[----:B------:R-:W-:Y:S01]  /*13a0*/  UMOV UR10, UR11 ;  /* 0x0000000b000a7c82 */ /* 0x000fe20008000000 */
[----:B------:R-:W-:Y:S02]  /*13b0*/  USHF.R.U32.HI UR22, URZ, UR4, UR22 ;  /* 0x00000004ff167299 */ /* 0x000fe40008011616 */
[----:B------:R-:W-:Y:S02]  /*13c0*/  @UP2 USHF.R.U32.HI UR5, URZ, UR9, UR10 ;  /* 0x00000009ff052299 */ /* 0x000fe4000801160a */
[----:B------:R-:W-:Y:S01]  /*13d0*/  UMOV UR7, UR19 ;  /* 0x0000001300077c82 */ /* 0x000fe20008000000 */
[----:B------:R-:W-:Y:S01]  /*13e0*/  UMOV UR16, UR17 ;  /* 0x0000001100107c82 */ /* 0x000fe20008000000 */
[----:B------:R-:W-:-:S02]  /*13f0*/  @UP2 USHF.R.U32.HI UR6, URZ, UR9, UR7 ;  /* 0x00000009ff062299 */ /* 0x000fc40008011607 */
[----:B------:R-:W-:Y:S02]  /*1400*/  USHF.R.U32.HI UR13, URZ, UR13, UR16 ;  /* 0x0000000dff0d7299 */ /* 0x000fe40008011610 */
[----:B------:R-:W-:Y:S02]  /*1410*/  USEL UR4, UR24, UR22, !UP0 ;  /* 0x0000001618047287 */ /* 0x000fe4000c000000 */
[----:B------:R-:W-:Y:S02]  /*1420*/  UIMAD UR7, UR5, UR21, URZ ;  /* 0x00000015050772a4 */ /* 0x000fe4000f8e02ff */
[----:B------:R-:W-:Y:S02]  /*1430*/  USEL UR5, UR20, UR13, !UP1 ;  /* 0x0000000d14057287 */ /* 0x000fe4000c800000 */
[----:B------:R-:W-:Y:S02]  /*1440*/  UIMAD UR12, UR6, UR21, URZ ;  /* 0x00000015060c72a4 */ /* 0x000fe4000f8e02ff */
[----:B------:R-:W-:-:S02]  /*1450*/  UISETP.GE.AND UP0, UPT, UR4, UR7, UPT ;  /* 0x000000070400728c */ /* 0x000fc4000bf06270 */
[----:B------:R-:W-:Y:S02]  /*1460*/  UIMAD.WIDE.U32 UR10, UR4, UR8, URZ ;  /* 0x00000008040a72a5 */ /* 0x000fe4000f8e00ff */
[----:B------:R-:W-:Y:S02]  /*1470*/  UISETP.GE.OR UP0, UPT, UR5, UR12, UP0 ;  /* 0x0000000c0500728c */ /* 0x000fe40008706670 */
[----:B------:R-:W-:Y:S02]  /*1480*/  UIMAD.WIDE.U32 UR12, UR5, UR8, URZ ;  /* 0x00000008050c72a5 */ /* 0x000fe4000f8e00ff */
[----:B------:R-:W-:Y:S01]  /*1490*/  UIADD3 UR10, UPT, UPT, -UR4, URZ, URZ ;  /* 0x000000ff040a7290 */ /* 0x000fe2000fffe1ff */
[----:B------:R-:W-:Y:S01]  /*14a0*/  UMOV UR8, UR11 ;  /* 0x0000000b00087c82 */ /* 0x000fe20008000000 */
[----:B------:R-:W-:Y:S02]  /*14b0*/  UIADD3 UR11, UPT, UPT, -UR5, URZ, URZ ;  /* 0x000000ff050b7290 */ /* 0x000fe4000fffe1ff */
[----:B------:R-:W-:-:S03]  /*14c0*/  USHF.R.U32.HI UR8, URZ, UR9, UR8 ;  /* 0x00000009ff087299 */ /* 0x000fc60008011608 */
[----:B------:R-:W-:Y:S01]  /*14d0*/  @!UP0 UMOV UR7, UR13 ;  /* 0x0000000d00078c82 */ /* 0x000fe20008000000 */
[----:B------:R-:W-:Y:S02]  /*14e0*/  UIMAD UR24, UR14, UR10, UR24 ;  /* 0x0000000a0e1872a4 */ /* 0x000fe4000f8e0218 */
[----:B------:R-:W-:Y:S02]  /*14f0*/  USEL UR8, UR4, UR8, !UP2 ;  /* 0x0000000804087287 */ /* 0x000fe4000d000000 */
[----:B------:R-:W-:Y:S02]  /*1500*/  @!UP0 USHF.R.U32.HI UR7, URZ, UR9, UR7 ;  /* 0x00000009ff078299 */ /* 0x000fe40008011607 */
[----:B------:R-:W-:Y:S02]  /*1510*/  UIADD3 UR9, UPT, UPT, -UR8, URZ, URZ ;  /* 0x000000ff08097290 */ /* 0x000fe4000fffe1ff */
[----:B------:R-:W-:Y:S02]  /*1520*/  @!UP0 USEL UR7, UR5, UR7, !UP2 ;  /* 0x0000000705078287 */ /* 0x000fe4000d000000 */
[----:B------:R-:W-:-:S02]  /*1530*/  UIMAD UR9, UR21, UR9, UR4 ;  /* 0x00000009150972a4 */ /* 0x000fc4000f8e0204 */
[----:B------:R-:W-:Y:S02]  /*1540*/  @!UP0 UIADD3 UR8, UPT, UPT, UR8, -UR7, URZ ;  /* 0x8000000708088290 */ /* 0x000fe4000fffe0ff */
[----:B------:R-:W-:Y:S02]  /*1550*/  @!UP0 UIMAD UR6, UR9, UR6, UR7 ;  /* 0x00000006090682a4 */ /* 0x000fe4000f8e0207 */
[----:B------:R-:W-:Y:S02]  /*1560*/  @!UP0 UIMAD UR4, UR8, UR21, UR5 ;  /* 0x00000015080482a4 */ /* 0x000fe4000f8e0205 */
[----:B------:R-:W-:Y:S02]  /*1570*/  UIMAD UR20, UR28, UR11, UR20 ;  /* 0x0000000b1c1472a4 */ /* 0x000fe4000f8e0214 */
[----:B------:R-:W-:Y:S01]  /*1580*/  UIMAD UR24, UR4, UR14, UR24 ;  /* 0x0000000e041872a4 */ /* 0x000fe2000f8e0218 */
[----:B------:R-:W-:Y:S02]  /*1590*/  @!UP0 UMOV UR5, UR6 ;  /* 0x0000000600058c82 */ /* 0x000fe40008000000 */
[----:B------:R-:W-:-:S12]  /*15a0*/  UIMAD UR20, UR5, UR28, UR20 ;  /* 0x0000001c051472a4 */ /* 0x000fd8000f8e0214 */
.L_x_18:
[----:B------:R-:W-:Y:S02]  /*15b0*/  UISETP.NE.AND UP1, UPT, UR29, 0x1, UPT ;  /* 0x000000011d00788c */ /* 0x000fe4000bf25270 */
[----:B------:R-:W-:Y:S02]  /*15c0*/  ULOP3.LUT UR21, UR26, 0xffff, URZ, 0xc0, !UPT ;  /* 0x0000ffff1a157892 */ /* 0x000fe4000f8ec0ff */
[----:B------:R-:W-:Y:S02]  /*15d0*/  UISETP.NE.AND UP0, UPT, UR25, 0x2, UPT ;  /* 0x000000021900788c */ /* 0x000fe4000bf05270 */
[----:B------:R-:W-:Y:S02]  /*15e0*/  ULOP3.LUT UR22, UR27, 0x400, URZ, 0xc0, !UPT ;  /* 0x000004001b167892 */ /* 0x000fe4000f8ec0ff */
[----:B------:R-:W-:Y:S02]  /*15f0*/  ULOP3.LUT UR44, UR44, 0x40, URZ, 0xc0, !UPT ;  /* 0x000000402c2c7892 */ /* 0x000fe4000f8ec0ff */
[----:B------:R-:W-:Y:S01]  /*1600*/  USHF.L.U32 UR21, UR30, UR21, URZ ;  /* 0x000000151e157299 */ /* 0x000fe200080006ff */
[----:B------:R-:W-:Y:S11]  /*1610*/  BRA.U UP1, `(.L_x_19) ;  /* 0x0000000101447547 */ /* 0x000ff6000b800000 */
[----:B------:R-:W1:Y:S01]  /*1620*/  LDCU.128 UR8, c[0x0][0xb10] ;  /* 0x00016200ff0877ac */ /* 0x000e620008000c00 */
[----:B------:R-:W2:Y:S01]  /*1630*/  LDCU UR12, c[0x0][0xb0c] ;  /* 0x00016180ff0c77ac */ /* 0x000ea20008000800 */
[----:B------:R-:W3:Y:S01]  /*1640*/  LDCU UR13, c[0x0][0xb20] ;  /* 0x00016400ff0d77ac */ /* 0x000ee20008000800 */
[----:B-1----:R-:W-:Y:S02]  /*1650*/  UIMAD.WIDE.U32 UR6, UR20, UR8, URZ ;  /* 0x00000008140672a5 */ /* 0x002fe4000f8e00ff */
[----:B------:R-:W-:Y:S02]  /*1660*/  UIMAD.WIDE.U32 UR4, UR24, UR11, URZ ;  /* 0x0000000b180472a5 */ /* 0x000fe4000f8e00ff */
[----:B--2---:R-:W-:Y:S02]  /*1670*/  UISETP.NE.AND UP2, UPT, UR12, 0x1, UPT ;  /* 0x000000010c00788c */ /* 0x004fe4000bf45270 */
[----:B------:R-:W-:Y:S01]  /*1680*/  UISETP.NE.AND UP1, UPT, UR10, 0x1, UPT ;  /* 0x000000010a00788c */ /* 0x000fe2000bf25270 */
[----:B------:R-:W-:-:S02]  /*1690*/  UMOV UR6, UR7 ;  /* 0x0000000700067c82 */ /* 0x000fc40008000000 */
[----:B------:R-:W-:Y:S01]  /*16a0*/  UMOV UR4, UR5 ;  /* 0x0000000500047c82 */ /* 0x000fe20008000000 */
[----:B------:R-:W-:Y:S02]  /*16b0*/  USHF.R.U32.HI UR6, URZ, UR9, UR6 ;  /* 0x00000009ff067299 */ /* 0x000fe40008011606 */
[----:B---3--:R-:W-:Y:S02]  /*16c0*/  USHF.R.U32.HI UR4, URZ, UR13, UR4 ;  /* 0x0000000dff047299 */ /* 0x008fe40008011604 */
[----:B------:R-:W-:Y:S02]  /*16d0*/  USEL UR5, UR20, UR6, !UP2 ;  /* 0x0000000614057287 */ /* 0x000fe4000d000000 */
[----:B------:R-:W-:-:S04]  /*16e0*/  USEL UR4, UR24, UR4, !UP1 ;  /* 0x0000000418047287 */ /* 0x000fc8000c800000 */
[----:B------:R-:W-:Y:S02]  /*16f0*/  UIADD3 UR6, UPT, UPT, UR5, -UR4, URZ ;  /* 0x8000000405067290 */ /* 0x000fe4000fffe0ff */
[----:B------:R-:W-:Y:S02]  /*1700*/  UIADD3 UR4, UPT, UPT, -UR5, UR4, URZ ;  /* 0x0000000405047290 */ /* 0x000fe4000fffe1ff */
[----:B------:R-:W-:Y:S02]  /*1710*/  UIMAD UR24, UR6, UR10, UR24 ;  /* 0x0000000a061872a4 */ /* 0x000fe4000f8e0218 */
[----:B------:R-:W-:-:S12]  /*1720*/  UIMAD UR20, UR4, UR12, UR20 ;  /* 0x0000000c041472a4 */ /* 0x000fd8000f8e0214 */
.L_x_19:
[----:B------:R-:W-:Y:S05]  /*1730*/  BRA.U !UP5, `(.L_x_20) ;  /* 0x000000010d0c7547 */ /* 0x000fea000b800000 */
[----:B------:R-:W-:Y:S01]  /*1740*/  UCGABAR_WAIT ;  /* 0x0000000000007dc7 */ /* 0x000fe20008000000 */
[----:B------:R-:W-:Y:S01]  /*1750*/  CCTL.IVALL ;  /* 0x00000000ff00798f */ /* 0x000fe20002000000 */
[----:B------:R-:W-:Y:S05]  /*1760*/  BRA `(.L_x_21) ;  /* 0x0000000000047947 */ /* 0x000fea0003800000 */
.L_x_20:
[----:B------:R-:W-:Y:S06]  /*1770*/  BAR.SYNC.DEFER_BLOCKING 0x0 ;  /* 0x0000000000007b1d */ /* 0x000fec0000010000 */
.L_x_21:
[----:B------:R-:W-:Y:S05]  /*1780*/  BRA.U UP0, `(.L_x_22) ;  /* 0x0000001100b87547 */ /* 0x000fea000b800000 */
[----:B------:R-:W1:Y:S01]  /*1790*/  LDCU UR6, c[0x0][0x38c] ;  /* 0x00007180ff0677ac */ /* 0x000e620008000800 */
[----:B------:R-:W-:Y:S01]  /*17a0*/  PLOP3.LUT P1, PT, PT, PT, UP3, 0x80, 0x8 ;  /* 0x000000000008781c */ /* 0x000fe20003f2f038 */
[----:B------:R-:W-:Y:S01]  /*17b0*/  IMAD.MOV.U32 R12, RZ, RZ, 0x1 ;  /* 0x00000001ff0c7424 */ /* 0x000fe200078e00ff */
[----:B------:R-:W-:Y:S02]  /*17c0*/  ISETP.NE.AND P2, PT, R0, RZ, P3 ;  /* 0x000000ff0000720c */ /* 0x000fe40001f45270 */
[----:B------:R-:W-:Y:S02]  /*17d0*/  CS2R R10, SRZ ;  /* 0x00000000000a7805 */ /* 0x000fe4000001ff00 */
[----:B------:R-:W-:Y:S01]  /*17e0*/  PLOP3.LUT P1, PT, P1, PT, PT, 0x8, 0x80 ;  /* 0x000000000080781c */ /* 0x000fe20000f2e170 */
[----:B------:R-:W-:Y:S01]  /*17f0*/  IMAD.MOV.U32 R9, RZ, RZ, RZ ;  /* 0x000000ffff097224 */ /* 0x000fe200078e00ff */
[----:B------:R-:W2:Y:S01]  /*1800*/  LDCU UR38, c[0x0][0x370] ;  /* 0x00006e00ff2677ac */ /* 0x000ea20008000800 */
[----:B------:R-:W-:Y:S01]  /*1810*/  IMAD.MOV.U32 R8, RZ, RZ, 0x1 ;  /* 0x00000001ff087424 */ /* 0x000fe200078e00ff */
[----:B------:R-:W3:Y:S01]  /*1820*/  LDCU.64 UR26, c[0x0][0x348] ;  /* 0x00006900ff1a77ac */ /* 0x000ee20008000a00 */
[----:B------:R-:W-:Y:S01]  /*1830*/  ULEA.HI UR42, UR22, UR44, URZ, 0x1b ;  /* 0x0000002c162a7291 */ /* 0x000fe2000f8fd8ff */
[----:B------:R-:W4:Y:S01]  /*1840*/  LDCU UR37, c[0x0][0x374] ;  /* 0x00006e80ff2577ac */ /* 0x000f220008000800 */
[----:B-1----:R-:W-:-:S02]  /*1850*/  UIADD3 UR5, UPT, UPT, UR6, 0x1f, URZ ;  /* 0x0000001f06057890 */ /* 0x002fc4000fffe0ff */
[----:B------:R-:W-:Y:S02]  /*1860*/  UIADD3 UR48, UPT, UPT, UR6, 0x3e, URZ ;  /* 0x0000003e06307890 */ /* 0x000fe4000fffe0ff */
[----:B------:R-:W-:Y:S01]  /*1870*/  USHF.R.S32.HI UR4, URZ, 0x1f, UR5 ;  /* 0x0000001fff047899 */ /* 0x000fe20008011405 */
[----:B------:R-:W-:-:S03]  /*1880*/  UMOV UR7, URZ ;  /* 0x000000ff00077c82 */ /* 0x000fc60008000000 */
[----:B------:R-:W-:Y:S02]  /*1890*/  ULEA.HI UR4, UR4, UR5, URZ, 0x5 ;  /* 0x0000000504047291 */ /* 0x000fe4000f8f28ff */
[----:B------:R-:W-:Y:S02]  /*18a0*/  UIADD3 UR5, UPT, UPT, UR6, -0x1, URZ ;  /* 0xffffffff06057890 */ /* 0x000fe4000fffe0ff */
[----:B------:R-:W-:Y:S02]  /*18b0*/  USHF.R.S32.HI UR40, URZ, 0x5, UR4 ;  /* 0x00000005ff287899 */ /* 0x000fe40008011404 */
[----:B------:R-:W-:Y:S02]  /*18c0*/  UISETP.GE.U32.AND UP1, UPT, UR5, -0x3f, UPT ;  /* 0xffffffc10500788c */ /* 0x000fe4000bf26070 */
[----:B------:R-:W-:-:S04]  /*18d0*/  UISETP.LT.U32.AND UP0, UPT, UR40, 0x3, UPT ;  /* 0x000000032800788c */ /* 0x000fc8000bf01070 */
[----:B------:R-:W-:Y:S02]  /*18e0*/  USEL UR39, UR40, 0x3, UP0 ;  /* 0x0000000328277887 */ /* 0x000fe40008000000 */
[----:B------:R-:W-:Y:S02]  /*18f0*/  UISETP.NE.AND UP0, UPT, UR25, URZ, UPT ;  /* 0x000000ff1900728c */ /* 0x000fe4000bf05270 */
[----:B------:R-:W-:Y:S02]  /*1900*/  UIADD3 UR4, UPT, UPT, UR39, -0x1, URZ ;  /* 0xffffffff27047890 */ /* 0x000fe4000fffe0ff */
[----:B------:R-:W-:Y:S02]  /*1910*/  @UP1 UIADD3 UR4, UPT, UPT, UR39, URZ, URZ ;  /* 0x000000ff27041290 */ /* 0x000fe4000fffe0ff */
[----:B------:R-:W-:Y:S02]  /*1920*/  USEL UR23, UR46, 0x2, UP0 ;  /* 0x000000022e177887 */ /* 0x000fe40008000000 */
[----:B------:R-:W-:-:S02]  /*1930*/  UIADD3 UR43, UPT, UPT, UR40, -UR39, URZ ;  /* 0x80000027282b7290 */ /* 0x000fc4000fffe0ff */
[----:B------:R-:W-:Y:S02]  /*1940*/  UIADD3 UR25, UPT, UPT, UR4, 0x1, URZ ;  /* 0x0000000104197890 */ /* 0x000fe4000fffe0ff */
[----:B--234-:R-:W-:-:S12]  /*1950*/  UIADD3 UR41, UPT, UPT, -UR4, URZ, URZ ;  /* 0x000000ff04297290 */ /* 0x01cfd8000fffe1ff */
.L_x_42:
[----:B------:R-:W-:Y:S01]  /*1960*/  UISETP.NE.AND UP0, UPT, UR47, URZ, UPT ;  /* 0x000000ff2f00728c */ /* 0x000fe2000bf05270 */
[----:B------:R-:W1:Y:S08]  /*1970*/  S2UR UR47, SR_CgaCtaId ;  /* 0x00000000002f79c3 */ /* 0x000e700000008800 */
[----:B------:R-:W-:Y:S05]  /*1980*/  BRA.U UP0, `(.L_x_23) ;  /* 0x0000000100347547 */ /* 0x000fea000b800000 */
[----:B------:R-:W2:Y:S01]  /*1990*/  S2R R0, SR_CgaCtaId ;  /* 0x0000000000007919 */ /* 0x000ea20000008800 */
[----:B------:R-:W-:-:S04]  /*19a0*/  MOV R2, 0x400 ;  /* 0x0000040000027802 */ /* 0x000fc80000000f00 */
[----:B--2---:R-:W-:Y:S02]  /*19b0*/  LEA R0, R0, R2, 0x18 ;  /* 0x0000000200007211 */ /* 0x004fe400078ec0ff */
[----:B------:R-:W-:-:S03]  /*19c0*/  SHF.L.U32 R2, R8, 0x1f, RZ ;  /* 0x0000001f08027819 */ /* 0x000fc600000006ff */
[----:B------:R-:W-:-:S04]  /*19d0*/  IMAD R0, R9, 0x8, R0 ;  /* 0x0000000809007824 */ /* 0x000fc800078e0200 */
[----:B------:R-:W2:Y:S02]  /*19e0*/  SYNCS.PHASECHK.TRANS64.TRYWAIT P0, [R0+URZ+0xf0], R2 ;  /* 0x0000f002000075a7 */ /* 0x000ea400080011ff */
[----:B--2---:R-:W-:Y:S05]  /*19f0*/  @!P0 BRA `(.L_x_24) ;  /* 0x0000007000948947 */ /* 0x004fea0003800000 */
.L_x_148:
[----:B------:R-:W-:Y:S01]  /*1a00*/  VIADD R9, R9, 0x1 ;  /* 0x0000000109097836 */ /* 0x000fe20000000000 */
[----:B------:R2:W-:Y:S04]  /*1a10*/  SYNCS.ARRIVE.TRANS64.A1T0 RZ, [R0+URZ+0xe0], RZ ;  /* 0x0000e0ff00ff79a7 */ /* 0x0005e800081000ff */
[----:B------:R-:W-:-:S04]  /*1a20*/  ISETP.NE.AND P0, PT, R9, 0x2, PT ;  /* 0x000000020900780c */ /* 0x000fc80003f05270 */
[----:B------:R-:W-:Y:S02]  /*1a30*/  SEL R9, R9, RZ, P0 ;  /* 0x000000ff09097207 */ /* 0x000fe40000000000 */
[----:B--2---:R-:W-:-:S04]  /*1a40*/  SEL R0, RZ, 0x1, P0 ;  /* 0x00000001ff007807 */ /* 0x004fc80000000000 */
[----:B------:R-:W-:-:S07]  /*1a50*/  LOP3.LUT R8, R8, R0, RZ, 0x3c, !PT ;  /* 0x0000000008087212 */ /* 0x000fce00078e3cff */
.L_x_23:
[----:B------:R-:W-:Y:S01]  /*1a60*/  UMOV UR6, 0x400 ;  /* 0x0000040000067882 */ /* 0x000fe20000000000 */
[----:B------:R-:W-:Y:S01]  /*1a70*/  SHF.L.U32 R0, R12, 0x1f, RZ ;  /* 0x0000001f0c007819 */ /* 0x000fe200000006ff */
[----:B-1----:R-:W-:Y:S02]  /*1a80*/  ULEA UR6, UR47, UR6, 0x18 ;  /* 0x000000062f067291 */ /* 0x002fe4000f8ec0ff */
[----:B------:R-:W-:Y:S02]  /*1a90*/  UISETP.GE.U32.AND UP0, UPT, UR48, 0x3f, UPT ;  /* 0x0000003f3000788c */ /* 0x000fe4000bf06070 */
[----:B------:R-:W-:Y:S02]  /*1aa0*/  ULEA UR4, UR7, UR6, 0x3 ;  /* 0x0000000607047291 */ /* 0x000fe4000f8e18ff */
[----:B------:R-:W-:Y:S01]  /*1ab0*/  ULEA UR11, UR24, UR44, 0x7 ;  /* 0x0000002c180b7291 */ /* 0x000fe2000f8e38ff */
[----:B------:R-:W-:-:S06]  /*1ac0*/  UMOV UR13, URZ ;  /* 0x000000ff000d7c82 */ /* 0x000fcc0008000000 */
[----:B------:R1:W2:Y:S01]  /*1ad0*/  SYNCS.PHASECHK.TRANS64.TRYWAIT P0, [UR4+0x18], R0 ;  /* 0x00001800ff0075a7 */ /* 0x0002a20008001104 */
[----:B------:R-:W-:-:S04]  /*1ae0*/  ULEA.HI UR4, UR20, UR20, URZ, 0x1 ;  /* 0x0000001414047291 */ /* 0x000fc8000f8f08ff */
[----:B------:R-:W-:-:S04]  /*1af0*/  USHF.L.U32 UR4, UR4, 0x6, URZ ;  /* 0x0000000604047899 */ /* 0x000fc800080006ff */
[----:B------:R-:W-:-:S04]  /*1b00*/  ULOP3.LUT UR35, UR4, 0xffffff80, URZ, 0xc0, !UPT ;  /* 0xffffff8004237892 */ /* 0x000fc8000f8ec0ff */
[----:B------:R-:W-:Y:S01]  /*1b10*/  UIADD3 UR35, UPT, UPT, UR42, UR35, URZ ;  /* 0x000000232a237290 */ /* 0x000fe2000fffe0ff */
[----:B------:R-:W-:Y:S11]  /*1b20*/  BRA.U !UP0, `(.L_x_25) ;  /* 0x0000000108c47547 */ /* 0x000ff6000b800000 */
[----:B------:R-:W-:Y:S01]  /*1b30*/  UMOV UR16, UR41 ;  /* 0x0000002900107c82 */ /* 0x000fe20008000000 */
[----:B------:R-:W-:Y:S01]  /*1b40*/  UMOV UR4, UR7 ;  /* 0x0000000700047c82 */ /* 0x000fe20008000000 */
[----:B------:R-:W-:-:S05]  /*1b50*/  UMOV UR34, URZ ;  /* 0x000000ff00227c82 */ /* 0x000fca0008000000 */
.L_x_31:
[----:B------:R-:W-:Y:S01]  /*1b60*/  ULEA UR33, UR4, UR6, 0x3 ;  /* 0x0000000604217291 */ /* 0x000fe2000f8e18ff */
[----:B------:R-:W-:Y:S01]  /*1b70*/  @P3 MOV R2, 0x4000 ;  /* 0x0000400000023802 */ /* 0x000fe20000000f00 */
[----:B--234-:R-:W-:Y:S10]  /*1b80*/  @P0 BRA `(.L_x_26) ;  /* 0x00000000000c0947 */ /* 0x01cff40003800000 */
[----:B------:R-:W-:-:S04]  /*1b90*/  SHF.L.U32 R3, R12, 0x1f, RZ ;  /* 0x0000001f0c037819 */ /* 0x000fc800000006ff */
[----:B------:R-:W2:Y:S02]  /*1ba0*/  SYNCS.PHASECHK.TRANS64.TRYWAIT P0, [UR33+0x18], R3 ;  /* 0x00001803ff0075a7 */ /* 0x000ea40008001121 */
[----:B--2---:R-:W-:Y:S05]  /*1bb0*/  @!P0 BRA `(.L_x_27) ;  /* 0x0000007000388947 */ /* 0x004fea0003800000 */
.L_x_26:
[----:B------:R2:W-:Y:S01]  /*1bc0*/  @P3 SYNCS.ARRIVE.TRANS64 RZ, [UR33], R2 ;  /* 0x00000002ffff39a7 */ /* 0x0005e20008000021 */
[----:B------:R-:W-:Y:S02]  /*1bd0*/  ULOP3.LUT UR5, UR23, 0x2, URZ, 0xfc, !UPT ;  /* 0x0000000217057892 */ /* 0x000fe4000f8efcff */
[----:B------:R-:W-:Y:S02]  /*1be0*/  UIADD3 UR16, UPT, UPT, UR16, 0x1, URZ ;  /* 0x0000000110107890 */ /* 0x000fe4000fffe0ff */
[----:B------:R-:W-:Y:S02]  /*1bf0*/  UISETP.NE.AND UP0, UPT, UR5, 0x2, UPT ;  /* 0x000000020500788c */ /* 0x000fe4000bf05270 */
[----:B------:R-:W-:-:S07]  /*1c00*/  UISETP.NE.AND UP2, UPT, UR16, 0x1, UPT ;  /* 0x000000011000788c */ /* 0x000fce000bf45270 */
[----:B------:R-:W-:Y:S05]  /*1c10*/  BRA.U UP0, `(.L_x_28) ;  /* 0x0000000100047547 */ /* 0x000fea000b800000 */
[----:B------:R-:W-:Y:S05]  /*1c20*/  BPT.TRAP 0x1 ;  /* 0x000000040000795c */ /* 0x000fea0000300000 */
.L_x_28:
[----:B------:R-:W-:Y:S04]  /*1c30*/  BSSY.RECONVERGENT B0, `(.L_x_29) ;  /* 0x0000003000007945 */ /* 0x000fe80003800200 */
[----:B------:R-:W-:Y:S05]  /*1c40*/  @!P2 BRA `(.L_x_30) ;  /* 0x000000000004a947 */ /* 0x000fea0003800000 */
[----:B------:R-:W-:Y:S05]  /*1c50*/  BPT.TRAP 0x1 ;  /* 0x000000040000795c */ /* 0x000fea0000300000 */
.L_x_30:
[----:B------:R-:W-:Y:S05]  /*1c60*/  BSYNC.RECONVERGENT B0 ;  /* 0x0000000000007941 */ /* 0x000fea0003800200 */
.L_x_29:
[----:B------:R-:W-:Y:S02]  /*1c70*/  UIADD3 UR5, UPT, UPT, UR4, 0x1, URZ ;  /* 0x0000000104057890 */ /* 0x000fe4000fffe0ff */
[----:B------:R-:W-:Y:S02]  /*1c80*/  UIADD3 UR14, UP1, UPT, UR26, 0x80, URZ ;  /* 0x000000801a0e7890 */ /* 0x000fe4000ff3e0ff */
[----:B------:R-:W-:Y:S02]  /*1c90*/  UISETP.NE.AND UP0, UPT, UR5, 0x3, UPT ;  /* 0x000000030500788c */ /* 0x000fe4000bf05270 */
[----:B------:R-:W-:Y:S02]  /*1ca0*/  ULOP3.LUT UR33, UR33, 0xfefffff8, URZ, 0xc0, !UPT ;  /* 0xfefffff821217892 */ /* 0x000fe4000f8ec0ff */
[----:B------:R-:W-:Y:S02]  /*1cb0*/  USEL UR8, URZ, 0x1, UP0 ;  /* 0x00000001ff087887 */ /* 0x000fe40008000000 */
[----:B------:R-:W-:-:S02]  /*1cc0*/  USEL UR7, UR5, URZ, UP0 ;  /* 0x000000ff05077287 */ /* 0x000fc40008000000 */
[----:B------:R-:W-:Y:S02]  /*1cd0*/  UIADD3.X UR15, UPT, UPT, URZ, UR27, URZ, UP1, !UPT ;  /* 0x0000001bff0f7290 */ /* 0x000fe40008ffe4ff */
[----:B------:R-:W-:Y:S01]  /*1ce0*/  ULEA UR5, UR7, UR6, 0x3 ;  /* 0x0000000607057291 */ /* 0x000fe2000f8e18ff */
[----:B------:R-:W-:Y:S01]  /*1cf0*/  LOP3.LUT R12, R12, UR8, RZ, 0x3c, !PT ;  /* 0x000000080c0c7c12 */ /* 0x000fe2000f8e3cff */
[----:B------:R-:W-:Y:S02]  /*1d00*/  USHF.L.U32 UR8, UR4, 0xc, URZ ;  /* 0x0000000c04087899 */ /* 0x000fe400080006ff */
[----:B------:R-:W-:Y:S01]  /*1d10*/  UIADD3 UR4, UP0, UPT, UR26, 0x180, URZ ;  /* 0x000001801a047890 */ /* 0x000fe2000ff1e0ff */
[----:B-1----:R-:W-:Y:S01]  /*1d20*/  SHF.L.U32 R0, R12, 0x1f, RZ ;  /* 0x0000001f0c007819 */ /* 0x002fe200000006ff */
[----:B------:R-:W-:Y:S02]  /*1d30*/  ULEA UR32, UR22, UR8, 0x1 ;  /* 0x0000000816207291 */ /* 0x000fe4000f8e08ff */
[----:B------:R-:W-:Y:S01]  /*1d40*/  UPRMT UR13, URZ, 0x5410, UR21 ;  /* 0x00005410ff0d7896 */ /* 0x000fe20008000015 */
[----:B------:R3:W4:Y:S01]  /*1d50*/  SYNCS.PHASECHK.TRANS64.TRYWAIT P0, [UR5+0x18], R0 ;  /* 0x00001800ff0075a7 */ /* 0x0007220008001105 */
[----:B------:R-:W-:-:S02]  /*1d60*/  UIADD3 UR32, UPT, UPT, UR6, 0x4300, UR32 ;  /* 0x0000430006207890 */ /* 0x000fc4000fffe020 */
[----:B------:R-:W-:Y:S02]  /*1d70*/  UIADD3 UR8, UPT, UPT, UR6, 0x7300, UR8 ;  /* 0x0000730006087890 */ /* 0x000fe4000fffe008 */
[----:B------:R-:W-:Y:S01]  /*1d80*/  UIADD3.X UR5, UPT, UPT, URZ, UR27, URZ, UP0, !UPT ;  /* 0x0000001bff057290 */ /* 0x000fe200087fe4ff */
[----:B------:R-:W-:Y:S01]  /*1d90*/  UMOV UR18, 0x0 ;  /* 0x0000000000127882 */ /* 0x000fe20000000000 */
[----:B------:R-:W-:Y:S01]  /*1da0*/  UMOV UR19, 0x10000000 ;  /* 0x1000000000137882 */ /* 0x000fe20000000000 */
[----:B------:R-:W-:Y:S01]  /*1db0*/  UMOV UR10, UR34 ;  /* 0x00000022000a7c82 */ /* 0x000fe20008000000 */
[----:B------:R-:W-:Y:S01]  /*1dc0*/  UMOV UR12, UR36 ;  /* 0x00000024000c7c82 */ /* 0x000fe20008000000 */
[----:B------:R-:W-:Y:S01]  /*1dd0*/  UMOV UR9, UR33 ;  /* 0x0000002100097c82 */ /* 0x000fe20008000000 */
[----:B------:R1:W-:Y:S03]  /*1de0*/  UTMALDG.3D.MULTICAST.2CTA [UR32], [UR14], UR13, desc[UR18] ;  /* 0x000012200e0073b4 */ /* 0x0003e6000821180d */
[----:B------:R2:W-:Y:S01]  /*1df0*/  UTMALDG.3D.2CTA [UR8], [UR4], desc[UR18] ;  /* 0x00001208040075b4 */ /* 0x0005e20008211000 */
[----:B-1----:R-:W-:Y:S01]  /*1e00*/  UIADD3 UR34, UPT, UPT, UR34, 0x20, URZ ;  /* 0x0000002022227890 */ /* 0x002fe2000fffe0ff */
[----:B------:R-:W-:Y:S01]  /*1e10*/  UMOV UR13, UR25 ;  /* 0x00000019000d7c82 */ /* 0x000fe20008000000 */
[----:B--2---:R-:W-:Y:S01]  /*1e20*/  UMOV UR4, UR7 ;  /* 0x0000000700047c82 */ /* 0x004fe20008000000 */
[----:B------:R-:W-:Y:S09]  /*1e30*/  BRA.U UP2, `(.L_x_31) ;  /* 0xfffffffd02487547 */ /* 0x000ff2000b83ffff */
.L_x_25:
[----:B------:R-:W-:Y:S01]  /*1e40*/  ULEA UR4, UR7, UR6, 0x3 ;  /* 0x0000000607047291 */ /* 0x000fe2000f8e18ff */
[----:B-1-3--:R-:W-:Y:S01]  /*1e50*/  SHF.L.U32 R0, R12, 0x1f, RZ ;  /* 0x0000001f0c007819 */ /* 0x00afe200000006ff */
[----:B------:R-:W-:Y:S01]  /*1e60*/  @!P1 SYNCS.ARRIVE.TRANS64.A1T0 RZ, [UR6+0x78], RZ ;  /* 0x000078ffffff99a7 */ /* 0x000fe20008100006 */
[----:B------:R-:W-:-:S06]  /*1e70*/  UISETP.GT.AND UP0, UPT, UR40, UR39, UPT ;  /* 0x000000272800728c */ /* 0x000fcc000bf04270 */
[----:B--2-4-:R1:W2:Y:S03]  /*1e80*/  SYNCS.PHASECHK.TRANS64.TRYWAIT P0, [UR4+0x18], R0 ;  /* 0x00001800ff0075a7 */ /* 0x0142a60008001104 */
[----:B------:R-:W-:Y:S05]  /*1e90*/  BRA.U !UP0, `(.L_x_32) ;  /* 0x0000000108c47547 */ /* 0x000fea000b800000 */
[----:B------:R-:W-:Y:S01]  /*1ea0*/  UIADD3 UR24, UPT, UPT, UR43, UR13, URZ ;  /* 0x0000000d2b187290 */ /* 0x000fe2000fffe0ff */
[----:B------:R-:W-:-:S11]  /*1eb0*/  UMOV UR4, UR7 ;  /* 0x0000000700047c82 */ /* 0x000fd60008000000 */
.L_x_38:
[----:B------:R-:W-:Y:S01]  /*1ec0*/  ULEA UR17, UR4, UR6, 0x3 ;  /* 0x0000000604117291 */ /* 0x000fe2000f8e18ff */
[----:B--2---:R-:W-:Y:S01]  /*1ed0*/  @P3 MOV R2, 0x4000 ;  /* 0x0000400000023802 */ /* 0x004fe20000000f00 */
[----:B--2-4-:R-:W-:Y:S10]  /*1ee0*/  @P0 BRA `(.L_x_33) ;  /* 0x00000000000c0947 */ /* 0x014ff40003800000 */
[----:B------:R-:W-:-:S04]  /*1ef0*/  SHF.L.U32 R3, R12, 0x1f, RZ ;  /* 0x0000001f0c037819 */ /* 0x000fc800000006ff */
[----:B------:R-:W2:Y:S02]  /*1f00*/  SYNCS.PHASECHK.TRANS64.TRYWAIT P0, [UR17+0x18], R3 ;  /* 0x00001803ff0075a7 */ /* 0x000ea40008001111 */
[----:B--2---:R-:W-:Y:S05]  /*1f10*/  @!P0 BRA `(.L_x_34) ;  /* 0x0000006c00788947 */ /* 0x004fea0003800000 */
.L_x_33:
[----:B------:R2:W-:Y:S01]  /*1f20*/  @P3 SYNCS.ARRIVE.TRANS64 RZ, [UR17], R2 ;  /* 0x00000002ffff39a7 */ /* 0x0005e20008000011 */
[----:B------:R-:W-:-:S04]  /*1f30*/  ULOP3.LUT UR5, UR23, 0x2, URZ, 0xfc, !UPT ;  /* 0x0000000217057892 */ /* 0x000fc8000f8efcff */
[----:B------:R-:W-:-:S09]  /*1f40*/  UISETP.NE.AND UP0, UPT, UR5, 0x2, UPT ;  /* 0x000000020500788c */ /* 0x000fd2000bf05270 */
[----:B------:R-:W-:Y:S05]  /*1f50*/  BRA.U UP0, `(.L_x_35) ;  /* 0x0000000100047547 */ /* 0x000fea000b800000 */
[----:B------:R-:W-:Y:S05]  /*1f60*/  BPT.TRAP 0x1 ;  /* 0x000000040000795c */ /* 0x000fea0000300000 */
.L_x_35:
[----:B------:R-:W-:Y:S04]  /*1f70*/  BSSY.RECONVERGENT B0, `(.L_x_36) ;  /* 0x0000003000007945 */ /* 0x000fe80003800200 */
[----:B------:R-:W-:Y:S05]  /*1f80*/  @!P2 BRA `(.L_x_37) ;  /* 0x000000000004a947 */ /* 0x000fea0003800000 */
[----:B------:R-:W-:Y:S05]  /*1f90*/  BPT.TRAP 0x1 ;  /* 0x000000040000795c */ /* 0x000fea0000300000 */
.L_x_37:
[----:B------:R-:W-:Y:S05]  /*1fa0*/  BSYNC.RECONVERGENT B0 ;  /* 0x0000000000007941 */ /* 0x000fea0003800200 */
.L_x_36:
[----:B------:R-:W-:Y:S02]  /*1fb0*/  UIADD3 UR5, UPT, UPT, UR4, 0x1, URZ ;  /* 0x0000000104057890 */ /* 0x000fe4000fffe0ff */
[----:B------:R-:W-:Y:S02]  /*1fc0*/  USHF.L.U32 UR18, UR13, 0x5, URZ ;  /* 0x000000050d127899 */ /* 0x000fe400080006ff */
[----:B------:R-:W-:Y:S02]  /*1fd0*/  UISETP.NE.AND UP0, UPT, UR5, 0x3, UPT ;  /* 0x000000030500788c */ /* 0x000fe4000bf05270 */
[----:B------:R-:W-:Y:S02]  /*1fe0*/  ULOP3.LUT UR17, UR17, 0xfefffff8, URZ, 0xc0, !UPT ;  /* 0xfefffff811117892 */ /* 0x000fe4000f8ec0ff */
[----:B------:R-:W-:Y:S02]  /*1ff0*/  USEL UR8, URZ, 0x1, UP0 ;  /* 0x00000001ff087887 */ /* 0x000fe40008000000 */
[----:B------:R-:W-:-:S02]  /*2000*/  USEL UR7, UR5, URZ, UP0 ;  /* 0x000000ff05077287 */ /* 0x000fc40008000000 */
[----:B------:R-:W-:Y:S02]  /*2010*/  UIADD3 UR14, UP0, UPT, UR26, 0x180, URZ ;  /* 0x000001801a0e7890 */ /* 0x000fe4000ff1e0ff */
        /* <DEDUP_REMOVED lines=9> */
[----:B------:R-:W-:Y:S02]  /*20b0*/  UIADD3.X UR5, UPT, UPT, URZ, UR27, URZ, UP1, !UPT ;  /* 0x0000001bff057290 */ /* 0x000fe40008ffe4ff */
[----:B------:R-:W-:Y:S02]  /*20c0*/  UIADD3 UR8, UPT, UPT, UR6, 0x7300, UR8 ;  /* 0x0000730006087890 */ /* 0x000fe4000fffe008 */
[----:B------:R-:W-:Y:S01]  /*20d0*/  UIADD3.X UR15, UPT, UPT, URZ, UR27, URZ, UP0, !UPT ;  /* 0x0000001bff0f7290 */ /* 0x000fe200087fe4ff */
[----:B------:R-:W-:Y:S01]  /*20e0*/  UMOV UR28, 0x0 ;  /* 0x00000000001c7882 */ /* 0x000fe20000000000 */
[----:B------:R-:W-:Y:S01]  /*20f0*/  UMOV UR29, 0x10000000 ;  /* 0x10000000001d7882 */ /* 0x000fe20000000000 */
[----:B------:R-:W-:Y:S01]  /*2100*/  UMOV UR19, UR35 ;  /* 0x0000002300137c82 */ /* 0x000fe20008000000 */
[----:B------:R-:W-:Y:S01]  /*2110*/  UMOV UR20, UR36 ;  /* 0x0000002400147c82 */ /* 0x000fe20008000000 */
[----:B------:R-:W-:Y:S01]  /*2120*/  UMOV UR12, UR36 ;  /* 0x00000024000c7c82 */ /* 0x000fe20008000000 */
[----:B------:R1:W-:Y:S01]  /*2130*/  UTMALDG.3D.MULTICAST.2CTA [UR16], [UR4], UR10, desc[UR28] ;  /* 0x00001c10040073b4 */ /* 0x0003e2000821180a */
[----:B------:R-:W-:Y:S01]  /*2140*/  UMOV UR9, UR17 ;  /* 0x0000001100097c82 */ /* 0x000fe20008000000 */
[----:B------:R-:W-:-:S04]  /*2150*/  UIADD3 UR13, UPT, UPT, UR13, 0x1, URZ ;  /* 0x000000010d0d7890 */ /* 0x000fc8000fffe0ff */
[----:B------:R-:W-:Y:S01]  /*2160*/  UISETP.NE.AND UP0, UPT, UR13, UR24, UPT ;  /* 0x000000180d00728c */ /* 0x000fe2000bf05270 */
[----:B-1----:R-:W-:Y:S01]  /*2170*/  UMOV UR10, UR18 ;  /* 0x00000012000a7c82 */ /* 0x002fe20008000000 */
[----:B------:R-:W-:Y:S01]  /*2180*/  UMOV UR4, UR7 ;  /* 0x0000000700047c82 */ /* 0x000fe20008000000 */
[----:B------:R3:W-:Y:S06]  /*2190*/  UTMALDG.3D.2CTA [UR8], [UR14], desc[UR28] ;  /* 0x00001c080e0075b4 */ /* 0x0007ec0008211000 */
[----:B---3--:R-:W-:Y:S05]  /*21a0*/  BRA.U UP0, `(.L_x_38) ;  /* 0xfffffffd00447547 */ /* 0x008fea000b83ffff */
.L_x_32:
[C---:B------:R-:W-:Y:S01]  /*21b0*/  LEA R3, R11.reuse, UR6, 0x3 ;  /* 0x000000060b037c11 */ /* 0x040fe2000f8e18ff */
[----:B------:R-:W-:Y:S01]  /*21c0*/  NOP ;  /* 0x0000000000007918 */ /* 0x000fe20000000000 */
[----:B-1----:R-:W-:Y:S02]  /*21d0*/  SHF.L.U32 R0, R10, 0x1f, RZ ;  /* 0x0000001f0a007819 */ /* 0x002fe400000006ff */
[----:B------:R-:W-:Y:S02]  /*21e0*/  LEA R4, R11, UR6, 0x4 ;  /* 0x000000060b047c11 */ /* 0x000fe4000f8e20ff */
[----:B--2-4-:R-:W1:Y:S02]  /*21f0*/  SYNCS.PHASECHK.TRANS64.TRYWAIT P0, [R3+URZ+0x80], R0 ;  /* 0x00008000030075a7 */ /* 0x014e6400080011ff */
[----:B-1----:R-:W-:Y:S05]  /*2200*/  @!P0 BRA `(.L_x_39) ;  /* 0x0000006800d48947 */ /* 0x002fea0003800000 */
.L_x_151:
[----:B------:R-:W2:Y:S01]  /*2210*/  LDS.128 R4, [R4+0x110] ;  /* 0x0001100004047984 */ /* 0x000ea20000000c00 */
[----:B------:R-:W-:Y:S01]  /*2220*/  UISETP.GE.AND UP0, UPT, UR45, 0x1, UPT ;  /* 0x000000012d00788c */ /* 0x000fe2000bf06270 */
[----:B------:R-:W-:Y:S01]  /*2230*/  @!PT LDS RZ, [RZ] ;  /* 0x00000000fffff984 */ /* 0x000fe20000000800 */
[----:B------:R-:W-:Y:S01]  /*2240*/  @!PT LDS RZ, [RZ] ;  /* 0x00000000fffff984 */ /* 0x000fe20000000800 */
[----:B------:R-:W-:Y:S01]  /*2250*/  @!PT LDS RZ, [RZ] ;  /* 0x00000000fffff984 */ /* 0x000fe20000000800 */
[----:B------:R-:W-:Y:S01]  /*2260*/  @!PT LDS RZ, [RZ] ;  /* 0x00000000fffff984 */ /* 0x000fe20000000800 */
[----:B------:R3:W-:Y:S06]  /*2270*/  MEMBAR.ALL.CTA ;  /* 0x0000000000007992 */ /* 0x0007ec0000008000 */
[----:B---3--:R-:W3:Y:S01]  /*2280*/  FENCE.VIEW.ASYNC.S ;  /* 0x00000000000073c6 */ /* 0x008ee20000000000 */
[----:B--2---:R-:W-:-:S13]  /*2290*/  LOP3.LUT P0, RZ, R6, 0x1, RZ, 0xc0, !PT ;  /* 0x0000000106ff7812 */ /* 0x004fda000780c0ff */
[----:B---3--:R-:W-:Y:S01]  /*22a0*/  VOTEU.ANY UP1, P0 ;  /* 0x0000000000ff7886 */ /* 0x008fe20000020100 */
[----:B------:R-:W-:-:S13]  /*22b0*/  PLOP3.LUT P0, PT, PT, PT, UP1, 0x80, 0x8 ;  /* 0x000000000008781c */ /* 0x000fda0003f0f018 */
[----:B-1----:R-:W-:Y:S02]  /*22c0*/  @P0 LOP3.LUT R0, R5, 0xffff, RZ, 0xc0, !PT ;  /* 0x0000ffff05000812 */ /* 0x002fe400078ec0ff */
[----:B------:R-:W-:Y:S02]  /*22d0*/  @P0 MOV R2, R4 ;  /* 0x0000000400020202 */ /* 0x000fe40000000f00 */
[----:B------:R-:W-:Y:S01]  /*22e0*/  @P0 R2UR UR5, R0 ;  /* 0x00000000000502ca */ /* 0x000fe200000e0000 */
[----:B------:R-:W-:Y:S01]  /*22f0*/  VIADD R0, R3, 0x90 ;  /* 0x0000009003007836 */ /* 0x000fe20000000000 */
[----:B------:R-:W-:Y:S02]  /*2300*/  @P0 SHF.R.U32.HI R4, RZ, 0x10, R5 ;  /* 0x00000010ff040819 */ /* 0x000fe40000011605 */
[----:B------:R-:W-:Y:S02]  /*2310*/  @P0 R2UR UR8, R2 ;  /* 0x00000000020802ca */ /* 0x000fe400000e0000 */
[----:B------:R-:W-:-:S02]  /*2320*/  PRMT R0, RZ, 0x654, R0 ;  /* 0x00000654ff007816 */ /* 0x000fc40000000000 */
[----:B------:R-:W-:Y:S02]  /*2330*/  @P0 R2UR UR4, R4 ;  /* 0x00000000040402ca */ /* 0x000fe400000e0000 */
[----:B------:R1:W-:Y:S03]  /*2340*/  SYNCS.ARRIVE.TRANS64.RED.A1T0 RZ, [R0+URZ], RZ ;  /* 0x000000ff00ff79a7 */ /* 0x0003e600081004ff */
[----:B------:R-:W-:-:S04]  /*2350*/  @UP1 UMOV UR30, UR5 ;  /* 0x00000005001e1c82 */ /* 0x000fc80008000000 */
[----:B------:R-:W-:-:S04]  /*2360*/  @UP1 UMOV UR31, UR8 ;  /* 0x00000008001f1c82 */ /* 0x000fc80008000000 */
[----:B------:R-:W-:Y:S01]  /*2370*/  @UP1 UMOV UR36, UR4 ;  /* 0x0000000400241c82 */ /* 0x000fe20008000000 */
[----:B------:R-:W-:Y:S05]  /*2380*/  BRA.U !UP0, `(.L_x_40) ;  /* 0x0000000108d47547 */ /* 0x000fea000b800000 */
[----:B------:R-:W2:Y:S01]  /*2390*/  LDCU.128 UR12, c[0x0][0xb10] ;  /* 0x00016200ff0c77ac */ /* 0x000ea20008000c00 */
[----:B------:R-:W3:Y:S01]  /*23a0*/  LDCU UR24, c[0x0][0xb20] ;  /* 0x00016400ff1877ac */ /* 0x000ee20008000800 */
[----:B------:R-:W4:Y:S01]  /*23b0*/  LDCU UR20, c[0x0][0xb0c] ;  /* 0x00016180ff1477ac */ /* 0x000f220008000800 */
[----:B------:R-:W1:Y:S01]  /*23c0*/  LDCU.64 UR10, c[0x0][0xb28] ;  /* 0x00016500ff0a77ac */ /* 0x000e620008000a00 */
[----:B------:R-:W-:Y:S02]  /*23d0*/  UISETP.NE.AND UP3, UPT, UR45, 0x1, UPT ;  /* 0x000000012d00788c */ /* 0x000fe4000bf65270 */
[----:B--2---:R-:W-:Y:S02]  /*23e0*/  UIMAD.WIDE.U32 UR8, UR37, UR15, URZ ;  /* 0x0000000f250872a5 */ /* 0x004fe4000f8e00ff */
[----:B------:R-:W-:Y:S02]  /*23f0*/  UIMAD.WIDE.U32 UR4, UR38, UR12, URZ ;  /* 0x0000000c260472a5 */ /* 0x000fe4000f8e00ff */
[----:B------:R-:W-:-:S02]  /*2400*/  UISETP.NE.AND UP0, UPT, UR14, 0x1, UPT ;  /* 0x000000010e00788c */ /* 0x000fc4000bf05270 */
[----:B------:R-:W-:Y:S01]  /*2410*/  UIMAD.WIDE.U32 UR28, UR30, UR15, URZ ;  /* 0x0000000f1e1c72a5 */ /* 0x000fe2000f8e00ff */
[----:B------:R-:W-:Y:S02]  /*2420*/  UMOV UR8, UR9 ;  /* 0x0000000900087c82 */ /* 0x000fe40008000000 */
[----:B------:R-:W-:Y:S01]  /*2430*/  UMOV UR4, UR5 ;  /* 0x0000000500047c82 */ /* 0x000fe20008000000 */
[----:B---3--:R-:W-:Y:S02]  /*2440*/  USHF.R.U32.HI UR8, URZ, UR24, UR8 ;  /* 0x00000018ff087299 */ /* 0x008fe40008011608 */
[----:B----4-:R-:W-:Y:S02]  /*2450*/  UISETP.NE.AND UP2, UPT, UR20, 0x1, UPT ;  /* 0x000000011400788c */ /* 0x010fe4000bf45270 */
[----:B------:R-:W-:Y:S02]  /*2460*/  USHF.R.U32.HI UR4, URZ, UR13, UR4 ;  /* 0x0000000dff047299 */ /* 0x000fe40008011604 */
[----:B------:R-:W-:-:S02]  /*2470*/  USEL UR5, UR37, UR8, !UP0 ;  /* 0x0000000825057287 */ /* 0x000fc4000c000000 */
[----:B------:R-:W-:Y:S02]  /*2480*/  USEL UR8, UR38, UR4, !UP2 ;  /* 0x0000000426087287 */ /* 0x000fe4000d000000 */
[----:B-1----:R-:W-:Y:S01]  /*2490*/  UIMAD.WIDE.U32 UR16, UR5, UR10, URZ ;  /* 0x0000000a051072a5 */ /* 0x002fe2000f8e00ff */
[----:B------:R-:W-:Y:S01]  /*24a0*/  UMOV UR4, UR29 ;  /* 0x0000001d00047c82 */ /* 0x000fe20008000000 */
[----:B------:R-:W-:Y:S02]  /*24b0*/  UIMAD.WIDE.U32 UR18, UR31, UR12, URZ ;  /* 0x0000000c1f1272a5 */ /* 0x000fe4000f8e00ff */
[----:B------:R-:W-:-:S03]  /*24c0*/  UIMAD.WIDE.U32 UR28, UR8, UR10, URZ ;  /* 0x0000000a081c72a5 */ /* 0x000fc6000f8e00ff */
[----:B------:R-:W-:Y:S01]  /*24d0*/  UMOV UR16, UR17 ;  /* 0x0000001100107c82 */ /* 0x000fe20008000000 */
[----:B------:R-:W-:Y:S02]  /*24e0*/  USHF.R.U32.HI UR4, URZ, UR24, UR4 ;  /* 0x00000018ff047299 */ /* 0x000fe40008011604 */
[----:B------:R-:W-:Y:S01]  /*24f0*/  @UP3 USHF.R.U32.HI UR5, URZ, UR11, UR16 ;  /* 0x0000000bff053299 */ /* 0x000fe20008011610 */
[----:B------:R-:W-:Y:S01]  /*2500*/  UMOV UR18, UR19 ;  /* 0x0000001300127c82 */ /* 0x000fe20008000000 */
[----:B------:R-:W-:Y:S01]  /*2510*/  UMOV UR28, UR29 ;  /* 0x0000001d001c7c82 */ /* 0x000fe20008000000 */
[----:B------:R-:W-:Y:S02]  /*2520*/  USHF.R.U32.HI UR13, URZ, UR13, UR18 ;  /* 0x0000000dff0d7299 */ /* 0x000fe40008011612 */
[----:B------:R-:W-:Y:S02]  /*2530*/  USEL UR4, UR30, UR4, !UP0 ;  /* 0x000000041e047287 */ /* 0x000fe4000c000000 */
[----:B------:R-:W-:-:S02]  /*2540*/  @UP3 USHF.R.U32.HI UR8, URZ, UR11, UR28 ;  /* 0x0000000bff083299 */ /* 0x000fc4000801161c */
[----:B------:R-:W-:Y:S02]  /*2550*/  UIMAD UR9, UR45, UR5, URZ ;  /* 0x000000052d0972a4 */ /* 0x000fe4000f8e02ff */
[----:B------:R-:W-:Y:S02]  /*2560*/  USEL UR5, UR31, UR13, !UP2 ;  /* 0x0000000d1f057287 */ /* 0x000fe4000d000000 */
[----:B------:R-:W-:Y:S02]  /*2570*/  UIMAD UR12, UR45, UR8, URZ ;  /* 0x000000082d0c72a4 */ /* 0x000fe4000f8e02ff */
[----:B------:R-:W-:Y:S02]  /*2580*/  UISETP.GE.AND UP0, UPT, UR4, UR9, UPT ;  /* 0x000000090400728c */ /* 0x000fe4000bf06270 */
[----:B------:R-:W-:Y:S02]  /*2590*/  UIMAD.WIDE.U32 UR16, UR4, UR10, URZ ;  /* 0x0000000a041072a5 */ /* 0x000fe4000f8e00ff */
[----:B------:R-:W-:-:S02]  /*25a0*/  UISETP.GE.OR UP0, UPT, UR5, UR12, UP0 ;  /* 0x0000000c0500728c */ /* 0x000fc40008706670 */
        /* <DEDUP_REMOVED lines=19> */
.L_x_40:
[----:B------:R-:W2:Y:S02]  /*26e0*/  LDCU UR4, c[0x0][0xb30] ;  /* 0x00016600ff0477ac */ /* 0x000ea40008000800 */
[----:B--2---:R-:W-:-:S09]  /*26f0*/  UISETP.NE.AND UP0, UPT, UR4, 0x1, UPT ;  /* 0x000000010400788c */ /* 0x004fd2000bf05270 */
[----:B------:R-:W-:Y:S05]  /*2700*/  BRA.U UP0, `(.L_x_41) ;  /* 0x0000000100447547 */ /* 0x000fea000b800000 */
[----:B------:R-:W2:Y:S01]  /*2710*/  LDCU.128 UR12, c[0x0][0xb10] ;  /* 0x00016200ff0c77ac */ /* 0x000ea20008000c00 */
[----:B------:R-:W3:Y:S01]  /*2720*/  LDCU UR10, c[0x0][0xb0c] ;  /* 0x00016180ff0a77ac */ /* 0x000ee20008000800 */
[----:B------:R-:W4:Y:S01]  /*2730*/  LDCU UR11, c[0x0][0xb20] ;  /* 0x00016400ff0b77ac */ /* 0x000f220008000800 */
[----:B--2---:R-:W-:Y:S02]  /*2740*/  UIMAD.WIDE.U32 UR8, UR31, UR12, URZ ;  /* 0x0000000c1f0872a5 */ /* 0x004fe4000f8e00ff */
[----:B------:R-:W-:Y:S02]  /*2750*/  UIMAD.WIDE.U32 UR4, UR30, UR15, URZ ;  /* 0x0000000f1e0472a5 */ /* 0x000fe4000f8e00ff */
[----:B---3--:R-:W-:Y:S02]  /*2760*/  UISETP.NE.AND UP2, UPT, UR10, 0x1, UPT ;  /* 0x000000010a00788c */ /* 0x008fe4000bf45270 */
[----:B------:R-:W-:Y:S01]  /*2770*/  UISETP.NE.AND UP0, UPT, UR14, 0x1, UPT ;  /* 0x000000010e00788c */ /* 0x000fe2000bf05270 */
[----:B------:R-:W-:-:S02]  /*2780*/  UMOV UR8, UR9 ;  /* 0x0000000900087c82 */ /* 0x000fc40008000000 */
[----:B------:R-:W-:Y:S01]  /*2790*/  UMOV UR4, UR5 ;  /* 0x0000000500047c82 */ /* 0x000fe20008000000 */
[----:B------:R-:W-:Y:S02]  /*27a0*/  USHF.R.U32.HI UR13, URZ, UR13, UR8 ;  /* 0x0000000dff0d7299 */ /* 0x000fe40008011608 */
[----:B----4-:R-:W-:Y:S02]  /*27b0*/  USHF.R.U32.HI UR4, URZ, UR11, UR4 ;  /* 0x0000000bff047299 */ /* 0x010fe40008011604 */
[----:B------:R-:W-:Y:S02]  /*27c0*/  USEL UR5, UR31, UR13, !UP2 ;  /* 0x0000000d1f057287 */ /* 0x000fe4000d000000 */
[----:B------:R-:W-:-:S04]  /*27d0*/  USEL UR4, UR30, UR4, !UP0 ;  /* 0x000000041e047287 */ /* 0x000fc8000c000000 */
[----:B------:R-:W-:Y:S02]  /*27e0*/  UIADD3 UR8, UPT, UPT, UR5, -UR4, URZ ;  /* 0x8000000405087290 */ /* 0x000fe4000fffe0ff */
[----:B------:R-:W-:Y:S02]  /*27f0*/  UIADD3 UR4, UPT, UPT, -UR5, UR4, URZ ;  /* 0x0000000405047290 */ /* 0x000fe4000fffe1ff */
[----:B------:R-:W-:Y:S02]  /*2800*/  UIMAD UR30, UR8, UR14, UR30 ;  /* 0x0000000e081e72a4 */ /* 0x000fe4000f8e021e */
[----:B------:R-:W-:-:S12]  /*2810*/  UIMAD UR31, UR4, UR10, UR31 ;  /* 0x0000000a041f72a4 */ /* 0x000fd8000f8e021f */
.L_x_41:
[----:B------:R-:W-:Y:S01]  /*2820*/  VIADD R11, R11, 0x1 ;  /* 0x000000010b0b7836 */ /* 0x000fe20000000000 */
[----:B------:R-:W-:Y:S01]  /*2830*/  R2UR UR4, R50 ;  /* 0x00000000320472ca */ /* 0x000fe200000e0000 */
[----:B------:R-:W-:Y:S01]  /*2840*/  UIADD3 UR24, UPT, UPT, UR30, UR63, URZ ;  /* 0x0000003f1e187290 */ /* 0x000fe2000fffe0ff */
[----:B------:R-:W-:Y:S02]  /*2850*/  PLOP3.LUT P1, PT, PT, PT, PT, 0x80, 0x8 ;  /* 0x000000000008781c */ /* 0x000fe40003f2f070 */
[----:B------:R-:W-:-:S04]  /*2860*/  ISETP.NE.AND P0, PT, R11, 0x2, PT ;  /* 0x000000020b00780c */ /* 0x000fc80003f05270 */
[----:B-1----:R-:W-:Y:S02]  /*2870*/  SEL R0, RZ, 0x1, P0 ;  /* 0x00000001ff007807 */ /* 0x002fe40000000000 */
[----:B------:R-:W-:Y:S02]  /*2880*/  SEL R11, R11, RZ, P0 ;  /* 0x000000ff0b0b7207 */ /* 0x000fe40000000000 */
[----:B------:R-:W-:Y:S01]  /*2890*/  LOP3.LUT R10, R10, R0, RZ, 0x3c, !PT ;  /* 0x000000000a0a7212 */ /* 0x000fe200078e3cff */
[----:B------:R-:W-:Y:S01]  /*28a0*/  UIADD3 UR20, UPT, UPT, UR31, UR4, URZ ;  /* 0x000000041f147290 */ /* 0x000fe2000fffe0ff */
[----:B------:R-:W-:Y:S11]  /*28b0*/  BRA.U UP1, `(.L_x_42) ;  /* 0xfffffff101287547 */ /* 0x000ff6000b83ffff */
[----:B------:R-:W-:Y:S01]  /*28c0*/  UIADD3 UR6, UPT, UPT, UR6, 0x18, URZ ;  /* 0x0000001806067890 */ /* 0x000fe2000fffe0ff */
[----:B------:R-:W-:-:S03]  /*28d0*/  SHF.L.U32 R2, R12, 0x1f, RZ ;  /* 0x0000001f0c027819 */ /* 0x000fc600000006ff */
[----:B------:R-:W-:-:S09]  /*28e0*/  ULEA UR4, UR7, UR6, 0x3 ;  /* 0x0000000607047291 */ /* 0x000fd2000f8e18ff */
[----:B------:R-:W1:Y:S02]  /*28f0*/  SYNCS.PHASECHK.TRANS64.TRYWAIT P0, [UR4], R2 ;  /* 0x00000002ff0075a7 */ /* 0x000e640008001104 */
[----:B-1----:R-:W-:Y:S05]  /*2900*/  @!P0 BRA `(.L_x_43) ;  /* 0x0000006400288947 */ /* 0x002fea0003800000 */
.L_x_153:
[----:B------:R-:W-:-:S04]  /*2910*/  UIADD3 UR4, UPT, UPT, UR7, 0x1, URZ ;  /* 0x0000000107047890 */ /* 0x000fc8000fffe0ff */
[----:B------:R-:W-:-:S04]  /*2920*/  UISETP.NE.AND UP0, UPT, UR4, 0x3, UPT ;  /* 0x000000030400788c */ /* 0x000fc8000bf05270 */
[----:B------:R-:W-:Y:S02]  /*2930*/  USEL UR7, URZ, 0x1, UP0 ;  /* 0x00000001ff077887 */ /* 0x000fe40008000000 */
[----:B------:R-:W-:-:S04]  /*2940*/  USEL UR4, UR4, URZ, UP0 ;  /* 0x000000ff04047287 */ /* 0x000fc80008000000 */
[----:B------:R-:W-:Y:S01]  /*2950*/  ULEA UR5, UR4, UR6, 0x3 ;  /* 0x0000000604057291 */ /* 0x000fe2000f8e18ff */
[----:B------:R-:W-:-:S04]  /*2960*/  LOP3.LUT R12, R12, UR7, RZ, 0x3c, !PT ;  /* 0x000000070c0c7c12 */ /* 0x000fc8000f8e3cff */
[----:B-1----:R-:W-:-:S04]  /*2970*/  SHF.L.U32 R2, R12, 0x1f, RZ ;  /* 0x0000001f0c027819 */ /* 0x002fc800000006ff */
[----:B------:R-:W1:Y:S02]  /*2980*/  SYNCS.PHASECHK.TRANS64.TRYWAIT P0, [UR5], R2 ;  /* 0x00000002ff0075a7 */ /* 0x000e640008001105 */
[----:B-1----:R-:W-:Y:S05]  /*2990*/  @!P0 BRA `(.L_x_44) ;  /* 0x00000064001c8947 */ /* 0x002fea0003800000 */
.L_x_155:
[----:B------:R-:W-:-:S04]  /*29a0*/  UIADD3 UR4, UPT, UPT, UR4, 0x1, URZ ;  /* 0x0000000104047890 */ /* 0x000fc8000fffe0ff */
[----:B------:R-:W-:-:S04]  /*29b0*/  UISETP.NE.AND UP0, UPT, UR4, 0x3, UPT ;  /* 0x000000030400788c */ /* 0x000fc8000bf05270 */
[----:B------:R-:W-:Y:S02]  /*29c0*/  USEL UR5, URZ, 0x1, UP0 ;  /* 0x00000001ff057887 */ /* 0x000fe40008000000 */
[----:B------:R-:W-:-:S04]  /*29d0*/  USEL UR4, UR4, URZ, UP0 ;  /* 0x000000ff04047287 */ /* 0x000fc80008000000 */
[----:B------:R-:W-:Y:S01]  /*29e0*/  ULEA UR4, UR4, UR6, 0x3 ;  /* 0x0000000604047291 */ /* 0x000fe2000f8e18ff */
[----:B-1----:R-:W-:-:S04]  /*29f0*/  LOP3.LUT R2, R12, UR5, RZ, 0x3c, !PT ;  /* 0x000000050c027c12 */ /* 0x002fc8000f8e3cff */
[----:B------:R-:W-:Y:S01]  /*2a00*/  SHF.L.U32 R2, R2, 0x1f, RZ ;  /* 0x0000001f02027819 */ /* 0x000fe200000006ff */
[----:B------:R-:W-:-:S07]  /*2a10*/  IMAD.U32 R0, RZ, RZ, UR4 ;  /* 0x00000004ff007e24 */ /* 0x000fce000f8e00ff */
.L_x_45:
[----:B-1----:R1:W2:Y:S02]  /*2a20*/  SYNCS.PHASECHK.TRANS64.TRYWAIT P0, [R0+URZ], R2 ;  /* 0x00000002000075a7 */ /* 0x0022a400080011ff */
[----:B--2---:R-:W-:Y:S05]  /*2a30*/  @!P0 NANOSLEEP.SYNCS 0x989680 ;  /* 0x009896800000895d */ /* 0x004fea0003900000 */
[----:B------:R-:W2:Y:S02]  /*2a40*/  @!P0 SYNCS.PHASECHK.TRANS64 P0, [R0+URZ], R2 ;  /* 0x00000002000085a7 */ /* 0x000ea400080010ff */
[----:B--2---:R-:W-:Y:S05]  /*2a50*/  @P0 EXIT ;  /* 0x000000000000094d */ /* 0x004fea0003800000 */
[----:B------:R-:W-:Y:S05]  /*2a60*/  BRA `(.L_x_45) ;  /* 0xfffffffc00ec7947 */ /* 0x000fea000383ffff */
.L_x_22:
[----:B------:R-:W-:-:S04]  /*2a70*/  UISETP.NE.AND UP0, UPT, UR47, URZ, UPT ;  /* 0x000000ff2f00728c */ /* 0x000fc8000bf05270 */
[----:B------:R-:W-:-:S09]  /*2a80*/  UISETP.NE.OR UP0, UPT, UR25, 0x1, UP0 ;  /* 0x000000011900788c */ /* 0x000fd20008705670 */
[----:B------:R-:W-:Y:S05]  /*2a90*/  BRA.U UP0, `(.L_x_46) ;  /* 0x0000000500487547 */ /* 0x000fea000b800000 */
[----:B------:R-:W-:Y:S01]  /*2aa0*/  ISETP.GE.U32.AND P2, PT, R0, 0x4, PT ;  /* 0x000000040000780c */ /* 0x000fe20003f46070 */
[----:B------:R-:W-:Y:S01]  /*2ab0*/  IMAD.MOV.U32 R12, RZ, RZ, 0x1 ;  /* 0x00000001ff0c7424 */ /* 0x000fe200078e00ff */
[----:B------:R-:W-:Y:S02]  /*2ac0*/  CS2R R10, SRZ ;  /* 0x00000000000a7805 */ /* 0x000fe4000001ff00 */
[----:B------:R-:W-:Y:S01]  /*2ad0*/  CS2R R8, SRZ ;  /* 0x0000000000087805 */ /* 0x000fe2000001ff00 */
[----:B------:R-:W-:Y:S01]  /*2ae0*/  UMOV UR6, 0x400 ;  /* 0x0000040000067882 */ /* 0x000fe20000000000 */
[----:B------:R-:W-:Y:S01]  /*2af0*/  UMOV UR5, URZ ;  /* 0x000000ff00057c82 */ /* 0x000fe20008000000 */
[----:B------:R-:W-:-:S12]  /*2b00*/  ULEA UR6, UR47, UR6, 0x18 ;  /* 0x000000062f067291 */ /* 0x000fd8000f8ec0ff */
.L_x_50:
[----:B------:R-:W-:Y:S02]  /*2b10*/  LEA R2, R8, UR6, 0x3 ;  /* 0x0000000608027c11 */ /* 0x000fe4000f8e18ff */
[----:B------:R-:W-:-:S03]  /*2b20*/  SHF.L.U32 R4, R9, 0x1f, RZ ;  /* 0x0000001f09047819 */ /* 0x000fc600000006ff */
[----:B------:R-:W-:Y:S01]  /*2b30*/  VIADD R5, R2, 0xf0 ;  /* 0x000000f002057836 */ /* 0x000fe20000000000 */
[----:B------:R-:W1:Y:S02]  /*2b40*/  SYNCS.PHASECHK.TRANS64.TRYWAIT P0, [R2+URZ+0xe0], R4 ;  /* 0x0000e004020075a7 */ /* 0x000e6400080011ff */
[----:B-1----:R-:W-:Y:S05]  /*2b50*/  @!P0 BRA `(.L_x_47) ;  /* 0x0000006000c48947 */ /* 0x002fea0003800000 */
.L_x_156:
[----:B------:R-:W-:Y:S01]  /*2b60*/  ULEA UR4, UR5, UR6, 0x3 ;  /* 0x0000000605047291 */ /* 0x000fe2000f8e18ff */
[----:B-1----:R-:W-:Y:S01]  /*2b70*/  PRMT R2, RZ, 0x654, R5 ;  /* 0x00000654ff027816 */ /* 0x002fe20000000005 */
[----:B------:R-:W-:Y:S01]  /*2b80*/  @!P2 IMAD.MOV.U32 R4, RZ, RZ, 0x10 ;  /* 0x00000010ff04a424 */ /* 0x000fe200078e00ff */
[----:B------:R-:W-:Y:S01]  /*2b90*/  SHF.L.U32 R5, R12, 0x1f, RZ ;  /* 0x0000001f0c057819 */ /* 0x000fe200000006ff */
[----:B------:R-:W-:Y:S01]  /*2ba0*/  UIADD3 UR7, UPT, UPT, UR4, 0x80, URZ ;  /* 0x0000008004077890 */ /* 0x000fe2000fffe0ff */
[----:B------:R1:W-:Y:S05]  /*2bb0*/  SYNCS.ARRIVE.TRANS64.RED.A1T0 RZ, [R2+URZ], RZ ;  /* 0x000000ff02ff79a7 */ /* 0x0003ea00081004ff */
[----:B------:R-:W-:Y:S01]  /*2bc0*/  IMAD.U32 R6, RZ, RZ, UR7 ;  /* 0x00000007ff067e24 */ /* 0x000fe2000f8e00ff */
[----:B------:R-:W2:Y:S04]  /*2bd0*/  SYNCS.PHASECHK.TRANS64.TRYWAIT P0, [UR4+0x90], R5 ;  /* 0x00009005ff0075a7 */ /* 0x000ea80008001104 */
[----:B------:R-:W-:Y:S01]  /*2be0*/  PRMT R6, R0, 0x654, R6 ;  /* 0x0000065400067816 */ /* 0x000fe20000000006 */
[----:B-12---:R-:W-:Y:S06]  /*2bf0*/  @!P0 BRA `(.L_x_48) ;  /* 0x0000006000b08947 */ /* 0x006fec0003800000 */
.L_x_158:
[----:B------:R-:W-:Y:S01]  /*2c00*/  ULEA UR8, UR5, UR6, 0x4 ;  /* 0x0000000605087291 */ /* 0x000fe2000f8e20ff */
[----:B------:R-:W-:Y:S01]  /*2c10*/  SEL R3, R6, R3, !P2 ;  /* 0x0000000306037207 */ /* 0x000fe20005000000 */
[----:B------:R-:W-:Y:S01]  /*2c20*/  UIADD3 UR9, UPT, UPT, UR4, 0x80, URZ ;  /* 0x0000008004097890 */ /* 0x000fe2000fffe0ff */
[----:B-1----:R-:W-:Y:S01]  /*2c30*/  LEA R2, R11, UR6, 0x3 ;  /* 0x000000060b027c11 */ /* 0x002fe2000f8e18ff */
[----:B------:R-:W-:Y:S01]  /*2c40*/  UIADD3 UR8, UPT, UPT, UR8, 0x110, URZ ;  /* 0x0000011008087890 */ /* 0x000fe2000fffe0ff */
[----:B------:R1:W-:Y:S01]  /*2c50*/  @!P2 SYNCS.ARRIVE.TRANS64.RED RZ, [R3+URZ], R4 ;  /* 0x0000000403ffa9a7 */ /* 0x0003e200080004ff */
[----:B------:R-:W-:Y:S01]  /*2c60*/  UIADD3 UR4, UPT, UPT, UR5, 0x1, URZ ;  /* 0x0000000105047890 */ /* 0x000fe2000fffe0ff */
[----:B------:R-:W-:-:S03]  /*2c70*/  VIADD R8, R8, 0x1 ;  /* 0x0000000108087836 */ /* 0x000fc60000000000 */
[----:B------:R-:W-:Y:S02]  /*2c80*/  UISETP.NE.AND UP0, UPT, UR4, 0x2, UPT ;  /* 0x000000020400788c */ /* 0x000fe4000bf05270 */
[----:B------:R-:W-:Y:S01]  /*2c90*/  ISETP.NE.AND P0, PT, R8, 0x2, PT ;  /* 0x000000020800780c */ /* 0x000fe20003f05270 */
[----:B------:R-:W-:Y:S06]  /*2ca0*/  UGETNEXTWORKID.BROADCAST [UR8], [UR9] ;  /* 0x00000000080073ca */ /* 0x000fec0008000100 */
[----:B------:R-:W-:Y:S02]  /*2cb0*/  USEL UR7, URZ, 0x1, UP0 ;  /* 0x00000001ff077887 */ /* 0x000fe40008000000 */
[----:B------:R-:W-:-:S04]  /*2cc0*/  USEL UR5, UR4, URZ, UP0 ;  /* 0x000000ff04057287 */ /* 0x000fc80008000000 */
[----:B------:R-:W-:Y:S02]  /*2cd0*/  LOP3.LUT R12, R12, UR7, RZ, 0x3c, !PT ;  /* 0x000000070c0c7c12 */ /* 0x000fe4000f8e3cff */
[----:B-1----:R-:W-:-:S04]  /*2ce0*/  SHF.L.U32 R4, R10, 0x1f, RZ ;  /* 0x0000001f0a047819 */ /* 0x002fc800000006ff */
[----:B------:R-:W1:Y:S02]  /*2cf0*/  SYNCS.PHASECHK.TRANS64.TRYWAIT P1, [R2+URZ+0x80], R4 ;  /* 0x00008004020075a7 */ /* 0x000e6400080211ff */
[----:B-1----:R-:W-:Y:S05]  /*2d00*/  @!P1 BRA `(.L_x_49) ;  /* 0x0000006000849947 */ /* 0x002fea0003800000 */
.L_x_159:
[C---:B-1----:R-:W-:Y:S01]  /*2d10*/  LEA R4, R11.reuse, UR6, 0x4 ;  /* 0x000000060b047c11 */ /* 0x042fe2000f8e20ff */
[----:B------:R-:W-:Y:S01]  /*2d20*/  VIADD R2, R2, 0x90 ;  /* 0x0000009002027836 */ /* 0x000fe20000000000 */
[----:B------:R-:W-:Y:S01]  /*2d30*/  SEL R8, R8, RZ, P0 ;  /* 0x000000ff08087207 */ /* 0x000fe20000000000 */
[----:B------:R-:W-:-:S03]  /*2d40*/  VIADD R11, R11, 0x1 ;  /* 0x000000010b0b7836 */ /* 0x000fc60000000000 */
[----:B------:R-:W1:Y:S01]  /*2d50*/  LDS.128 R4, [R4+0x110] ;  /* 0x0001100004047984 */ /* 0x000e620000000c00 */
[----:B------:R-:W-:Y:S02]  /*2d60*/  PRMT R2, RZ, 0x654, R2 ;  /* 0x00000654ff027816 */ /* 0x000fe40000000002 */
[C---:B------:R-:W-:Y:S01]  /*2d70*/  ISETP.NE.AND P1, PT, R11.reuse, 0x2, PT ;  /* 0x000000020b00780c */ /* 0x040fe20003f25270 */
[----:B------:R-:W-:Y:S01]  /*2d80*/  @!PT LDS RZ, [RZ] ;  /* 0x00000000fffff984 */ /* 0x000fe20000000800 */
[----:B------:R-:W-:Y:S01]  /*2d90*/  @!PT LDS RZ, [RZ] ;  /* 0x00000000fffff984 */ /* 0x000fe20000000800 */
[----:B------:R-:W-:Y:S01]  /*2da0*/  @!PT LDS RZ, [RZ] ;  /* 0x00000000fffff984 */ /* 0x000fe20000000800 */
[----:B------:R-:W-:Y:S01]  /*2db0*/  @!PT LDS RZ, [RZ] ;  /* 0x00000000fffff984 */ /* 0x000fe20000000800 */
[----:B------:R2:W-:Y:S06]  /*2dc0*/  MEMBAR.ALL.CTA ;  /* 0x0000000000007992 */ /* 0x0005ec0000008000 */
[----:B--2---:R-:W2:Y:S01]  /*2dd0*/  FENCE.VIEW.ASYNC.S ;  /* 0x00000000000073c6 */ /* 0x004ea20000000000 */
[----:B------:R-:W-:Y:S01]  /*2de0*/  SEL R11, R11, RZ, P1 ;  /* 0x000000ff0b0b7207 */ /* 0x000fe20000800000 */
[----:B--2---:R2:W-:Y:S01]  /*2df0*/  SYNCS.ARRIVE.TRANS64.RED.A1T0 RZ, [R2+URZ], RZ ;  /* 0x000000ff02ff79a7 */ /* 0x0045e200081004ff */
[----:B-1----:R-:W-:-:S02]  /*2e00*/  LOP3.LUT P3, RZ, R6, 0x1, RZ, 0xc0, !PT ;  /* 0x0000000106ff7812 */ /* 0x002fc4000786c0ff */
[----:B------:R-:W-:-:S04]  /*2e10*/  SEL R4, RZ, 0x1, P1 ;  /* 0x00000001ff047807 */ /* 0x000fc80000800000 */
[----:B------:R-:W-:Y:S02]  /*2e20*/  LOP3.LUT R10, R10, R4, RZ, 0x3c, !PT ;  /* 0x000000040a0a7212 */ /* 0x000fe400078e3cff */
[----:B--2---:R-:W-:-:S04]  /*2e30*/  SEL R2, RZ, 0x1, P0 ;  /* 0x00000001ff027807 */ /* 0x004fc80000000000 */
[----:B------:R-:W-:Y:S01]  /*2e40*/  LOP3.LUT R9, R9, R2, RZ, 0x3c, !PT ;  /* 0x0000000209097212 */ /* 0x000fe200078e3cff */
[----:B------:R-:W-:Y:S06]  /*2e50*/  @P3 BRA `(.L_x_50) ;  /* 0xfffffffc002c3947 */ /* 0x000fec000383ffff */
[----:B------:R-:W-:Y:S01]  /*2e60*/  ULEA UR4, UR5, UR6, 0x3 ;  /* 0x0000000605047291 */ /* 0x000fe2000f8e18ff */
[----:B------:R-:W-:-:S08]  /*2e70*/  SHF.L.U32 R2, R12, 0x1f, RZ ;  /* 0x0000001f0c027819 */ /* 0x000fd000000006ff */
[----:B------:R-:W1:Y:S02]  /*2e80*/  SYNCS.PHASECHK.TRANS64 P0, [UR4+0x90], R2 ;  /* 0x00009002ff0075a7 */ /* 0x000e640008001004 */
[----:B-1----:R-:W-:Y:S05]  /*2e90*/  @P0 BRA `(.L_x_51) ;  /* 0x0000000000080947 */ /* 0x002fea0003800000 */
[----:B------:R-:W1:Y:S02]  /*2ea0*/  SYNCS.PHASECHK.TRANS64.TRYWAIT P0, [UR4+0x90], R2 ;  /* 0x00009002ff0075a7 */ /* 0x000e640008001104 */
[----:B-1----:R-:W-:Y:S05]  /*2eb0*/  @!P0 BRA `(.L_x_52) ;  /* 0x00000060002c8947 */ /* 0x002fea0003800000 */
.L_x_51:
[----:B------:R-:W-:-:S04]  /*2ec0*/  UIADD3 UR7, UPT, UPT, UR5, 0x1, URZ ;  /* 0x0000000105077890 */ /* 0x000fc8000fffe0ff */
[----:B------:R-:W-:-:S04]  /*2ed0*/  UISETP.NE.AND UP0, UPT, UR7, 0x2, UPT ;  /* 0x000000020700788c */ /* 0x000fc8000bf05270 */
[----:B------:R-:W-:Y:S02]  /*2ee0*/  USEL UR8, URZ, 0x1, UP0 ;  /* 0x00000001ff087887 */ /* 0x000fe40008000000 */
[----:B------:R-:W-:-:S04]  /*2ef0*/  USEL UR7, UR7, URZ, UP0 ;  /* 0x000000ff07077287 */ /* 0x000fc80008000000 */
[----:B------:R-:W-:Y:S01]  /*2f00*/  ULEA UR7, UR7, UR6, 0x3 ;  /* 0x0000000607077291 */ /* 0x000fe2000f8e18ff */
[----:B-1----:R-:W-:-:S04]  /*2f10*/  LOP3.LUT R2, R12, UR8, RZ, 0x3c, !PT ;  /* 0x000000080c027c12 */ /* 0x002fc8000f8e3cff */
[----:B------:R-:W-:-:S04]  /*2f20*/  SHF.L.U32 R0, R2, 0x1f, RZ ;  /* 0x0000001f02007819 */ /* 0x000fc800000006ff */
[----:B------:R-:W1:Y:S02]  /*2f30*/  SYNCS.PHASECHK.TRANS64 P0, [UR7+0x90], R0 ;  /* 0x00009000ff0075a7 */ /* 0x000e640008001007 */
[----:B-1----:R-:W-:Y:S05]  /*2f40*/  @P0 EXIT ;  /* 0x000000000000094d */ /* 0x002fea0003800000 */
[----:B------:R-:W-:Y:S02]  /*2f50*/  SHF.L.U32 R2, R2, 0x1f, RZ ;  /* 0x0000001f02027819 */ /* 0x000fe400000006ff */
[----:B------:R-:W-:-:S07]  /*2f60*/  MOV R0, UR7 ;  /* 0x0000000700007c02 */ /* 0x000fce0008000f00 */
.L_x_53:
[----:B-1----:R1:W2:Y:S02]  /*2f70*/  SYNCS.PHASECHK.TRANS64.TRYWAIT P0, [R0+URZ+0x90], R2 ;  /* 0x00009002000075a7 */ /* 0x0022a400080011ff */
[----:B--2---:R-:W-:Y:S05]  /*2f80*/  @!P0 NANOSLEEP.SYNCS 0x989680 ;  /* 0x009896800000895d */ /* 0x004fea0003900000 */
[----:B------:R-:W2:Y:S02]  /*2f90*/  @!P0 SYNCS.PHASECHK.TRANS64 P0, [R0+URZ+0x90], R2 ;  /* 0x00009002000085a7 */ /* 0x000ea400080010ff */
[----:B--2---:R-:W-:Y:S05]  /*2fa0*/  @P0 EXIT ;  /* 0x000000000000094d */ /* 0x004fea0003800000 */
[----:B------:R-:W-:Y:S05]  /*2fb0*/  BRA `(.L_x_53) ;  /* 0xfffffffc00ec7947 */ /* 0x000fea000383ffff */
.L_x_46:
[----:B------:R-:W-:Y:S05]  /*2fc0*/  BRA.U UP4, `(.L_x_54) ;  /* 0x0000001104a07547 */ /* 0x000fea000b800000 */
[----:B------:R-:W-:Y:S01]  /*2fd0*/  UMOV UR4, 0x40 ;  /* 0x0000004000047882 */ /* 0x000fe20000000000 */
[----:B------:R-:W-:Y:S01]  /*2fe0*/  NOP ;  /* 0x0000000000007918 */ /* 0x000fe20000000000 */
[----:B------:R-:W-:Y:S01]  /*2ff0*/  ULEA UR5, UR47, UR4, 0x18 ;  /* 0x000000042f057291 */ /* 0x000fe2000f8ec0ff */
[----:B------:R-:W-:Y:S02]  /*3000*/  UMOV UR6, 0x400 ;  /* 0x0000040000067882 */ /* 0x000fe40000000000 */
[----:B------:R-:W-:-:S06]  /*3010*/  ULEA UR6, UR47, UR6, 0x18 ;  /* 0x000000062f067291 */ /* 0x000fcc000f8ec0ff */
[----:B------:R-:W1:Y:S02]  /*3020*/  LDS.U8 R0, [UR5+0x1c] ;  /* 0x00001c05ff007984 */ /* 0x000e640008000000 */
[----:B-1----:R-:W-:-:S13]  /*3030*/  ISETP.NE.AND P0, PT, R0, RZ, PT ;  /* 0x000000ff0000720c */ /* 0x002fda0003f05270 */
[----:B------:R-:W-:Y:S05]  /*3040*/  @P0 BRA `(.L_x_55) ;  /* 0x0000000400080947 */ /* 0x000fea0003800000 */
[----:B------:R-:W-:Y:S02]  /*3050*/  UISETP.NE.U32.AND UP1, UPT, UR33, 0x1, UPT ;  /* 0x000000012100788c */ /* 0x000fe4000bf25070 */
[----:B------:R-:W-:-:S07]  /*3060*/  UIADD3 UR7, UPT, UPT, UR5, 0x8, URZ ;  /* 0x0000000805077890 */ /* 0x000fce000fffe0ff */
[----:B------:R-:W-:Y:S05]  /*3070*/  BRA.U !UP1, `(.L_x_56) ;  /* 0x00000001099c7547 */ /* 0x000fea000b800000 */
[----:B------:R-:W-:Y:S01]  /*3080*/  ELECT P0, URZ, PT ;  /* 0x0000000000ff782f */ /* 0x000fe20003800000 */
[----:B------:R-:W-:-:S12]  /*3090*/  BSSY B0, `(.L_x_56) ;  /* 0x0000025000007945 */ /* 0x000fd80003800000 */
[----:B------:R-:W-:Y:S05]  /*30a0*/  @!P0 BRA `(.L_x_57) ;  /* 0x00000000008c8947 */ /* 0x000fea0003800000 */
[----:B------:R-:W-:-:S05]  /*30b0*/  UMOV UR4, 0x10 ;  /* 0x0000001000047882 */ /* 0x000fca0000000000 */
[----:B------:R-:W-:Y:S04]  /*30c0*/  DEPBAR.LE SB1, 0x36 ;  /* 0x00009d800000791a */ /* 0x000fe80000000000 */
[----:B------:R-:W1:Y:S02]  /*30d0*/  UTCATOMSWS.2CTA.FIND_AND_SET.ALIGN UP0, UR4, UR4 ;  /* 0x00000004000475e3 */ /* 0x000e640008200800 */
[----:B-1----:R-:W-:Y:S01]  /*30e0*/  MOV R10, UR4 ;  /* 0x00000004000a7c02 */ /* 0x002fe20008000f00 */
[----:B------:R-:W-:Y:S06]  /*30f0*/  BRA.U UP0, `(.L_x_58) ;  /* 0x0000000100187547 */ /* 0x000fec000b800000 */
.L_x_59:
[----:B------:R-:W-:Y:S05]  /*3100*/  NANOSLEEP 0x64 ;  /* 0x000000640000795d */ /* 0x000fea0003800000 */
[----:B------:R-:W-:-:S05]  /*3110*/  UMOV UR4, 0x10 ;  /* 0x0000001000047882 */ /* 0x000fca0000000000 */
[----:B------:R-:W-:Y:S04]  /*3120*/  DEPBAR.LE SB1, 0x36 ;  /* 0x00009d800000791a */ /* 0x000fe80000000000 */
[----:B------:R-:W1:Y:S02]  /*3130*/  UTCATOMSWS.2CTA.FIND_AND_SET.ALIGN UP0, UR4, UR4 ;  /* 0x00000004000475e3 */ /* 0x000e640008200800 */
[----:B-1----:R-:W-:Y:S01]  /*3140*/  MOV R10, UR4 ;  /* 0x00000004000a7c02 */ /* 0x002fe20008000f00 */
[----:B------:R-:W-:Y:S05]  /*3150*/  BRA.U !UP0, `(.L_x_59) ;  /* 0xfffffffd08e87547 */ /* 0x000fea000b83ffff */
.L_x_58:
[----:B------:R-:W1:Y:S01]  /*3160*/  LDS R6, [UR5+0x10] ;  /* 0x00001005ff067984 */ /* 0x000e620008000800 */
[----:B------:R-:W-:Y:S01]  /*3170*/  IMAD.U32 R0, RZ, RZ, UR6 ;  /* 0x00000006ff007e24 */ /* 0x000fe2000f8e00ff */
[----:B------:R-:W-:-:S03]  /*3180*/  MOV R4, UR34 ;  /* 0x0000002200047c02 */ /* 0x000fc60008000f00 */
[----:B------:R-:W-:Y:S01]  /*3190*/  VIADD R0, R0, 0x130 ;  /* 0x0000013000007836 */ /* 0x000fe20000000000 */
[----:B-1----:R-:W-:-:S04]  /*31a0*/  SHF.L.U32 R6, R6, 0x1f, RZ ;  /* 0x0000001f06067819 */ /* 0x002fc800000006ff */
[----:B------:R-:W1:Y:S02]  /*31b0*/  SYNCS.PHASECHK.TRANS64.TRYWAIT P0, [UR5+0x8], R6 ;  /* 0x00000806ff0075a7 */ /* 0x000e640008001105 */
[----:B-1----:R-:W-:Y:S05]  /*31c0*/  @P0 BRA `(.L_x_60) ;  /* 0x0000000000080947 */ /* 0x002fea0003800000 */
[----:B------:R-:W1:Y:S02]  /*31d0*/  SYNCS.PHASECHK.TRANS64.TRYWAIT P0, [UR5+0x8], R6 ;  /* 0x00000806ff0075a7 */ /* 0x000e640008001105 */
[----:B-1----:R-:W-:Y:S05]  /*31e0*/  @!P0 BRA `(.L_x_61) ;  /* 0x0000005c00788947 */ /* 0x002fea0003800000 */
.L_x_60:
[----:B------:R-:W-:Y:S01]  /*31f0*/  PRMT R4, R4, 0x654, R0 ;  /* 0x0000065404047816 */ /* 0x000fe20000000000 */
[----:B------:R-:W-:Y:S01]  /*3200*/  HFMA2 R0, -RZ, RZ, 0, 5.9604644775390625e-08 ;  /* 0x00000001ff007431 */ /* 0x000fe200000001ff */
[----:B------:R-:W-:Y:S01]  /*3210*/  UPRMT UR4, UR34, 0x654, UR7 ;  /* 0x0000065422047896 */ /* 0x000fe20008000007 */
[----:B------:R-:W-:Y:S02]  /*3220*/  IMAD.MOV.U32 R8, RZ, RZ, 0xffff ;  /* 0x0000ffffff087424 */ /* 0x000fe400078e00ff */
[----:B-1----:R-:W-:Y:S02]  /*3230*/  IMAD.MOV.U32 R6, RZ, RZ, 0x4 ;  /* 0x00000004ff067424 */ /* 0x002fe400078e00ff */
[----:B------:R-:W-:Y:S01]  /*3240*/  IMAD.SHL.U32 R9, R10, 0x20, RZ ;  /* 0x000000200a097824 */ /* 0x000fe200078e00ff */
[----:B------:R-:W-:Y:S02]  /*3250*/  MOV R5, UR4 ;  /* 0x0000000400057c02 */ /* 0x000fe40008000f00 */
[-C--:B------:R-:W-:Y:S01]  /*3260*/  SHF.L.U32 R8, R8, R10.reuse, RZ ;  /* 0x0000000a08087219 */ /* 0x080fe200000006ff */
[----:B------:R1:W-:Y:S01]  /*3270*/  SYNCS.ARRIVE.TRANS64.RED RZ, [UR4], R6 ;  /* 0x00000006ffff79a7 */ /* 0x0003e20008000404 */
[----:B------:R-:W-:Y:S01]  /*3280*/  SHF.L.U32 R7, R0, R10, RZ ;  /* 0x0000000a00077219 */ /* 0x000fe200000006ff */
[----:B------:R1:W-:Y:S04]  /*3290*/  STS [UR6+0x130], R9 ;  /* 0x00013009ff007988 */ /* 0x0003e80008000806 */
[----:B------:R1:W-:Y:S04]  /*32a0*/  STAS [R4.64], R10 ;  /* 0x0000000a04007dbd */ /* 0x0003e8000c0008ff */
[----:B------:R1:W-:Y:S04]  /*32b0*/  ATOMS.OR RZ, [UR5+0x14], R8 ;  /* 0x00001408ffff798c */ /* 0x0003e8000b000005 */
[----:B------:R1:W-:Y:S04]  /*32c0*/  ATOMS.OR RZ, [UR5+0x18], R7 ;  /* 0x00001807ffff798c */ /* 0x0003e8000b000005 */
[----:B------:R1:W-:Y:S02]  /*32d0*/  ATOMS.XOR RZ, [UR5+0x10], R0 ;  /* 0x00001000ffff798c */ /* 0x0003e4000b800005 */
.L_x_57:
[----:B------:R-:W-:Y:S05]  /*32e0*/  BSYNC B0 ;  /* 0x0000000000007941 */ /* 0x000fea0003800000 */
.L_x_56:
[----:B------:R-:W-:Y:S05]  /*32f0*/  BRA.U UP1, `(.L_x_62) ;  /* 0x00000001016c7547 */ /* 0x000fea000b800000 */
[----:B------:R-:W-:-:S03]  /*3300*/  UMOV UR4, 0xffffffff ;  /* 0xffffffff00047882 */ /* 0x000fc60000000000 */
[----:B------:R-:W-:Y:S05]  /*3310*/  BRA.DIV UR4, `(.L_x_63) ;  /* 0x0000005e04447947 */ /* 0x000fea000b800000 */
[----:B------:R-:W-:-:S13]  /*3320*/  ELECT P6, URZ, PT ;  /* 0x0000000000ff782f */ /* 0x000fda00038c0000 */
.L_x_163:
[----:B------:R-:W-:Y:S05]  /*3330*/  @!P6 BRA `(.L_x_62) ;  /* 0x00000000005ce947 */ /* 0x000fea0003800000 */
[----:B-1----:R-:W1:Y:S02]  /*3340*/  LDS R4, [UR5+0x10] ;  /* 0x00001005ff047984 */ /* 0x002e640008000800 */
[----:B-1----:R-:W-:-:S04]  /*3350*/  SHF.L.U32 R4, R4, 0x1f, RZ ;  /* 0x0000001f04047819 */ /* 0x002fc800000006ff */
[----:B------:R-:W1:Y:S02]  /*3360*/  SYNCS.PHASECHK.TRANS64.TRYWAIT P0, [UR5+0x8], R4 ;  /* 0x00000804ff0075a7 */ /* 0x000e640008001105 */
[----:B-1----:R-:W-:Y:S05]  /*3370*/  @P0 BRA `(.L_x_64) ;  /* 0x0000000000080947 */ /* 0x002fea0003800000 */
[----:B------:R-:W1:Y:S02]  /*3380*/  SYNCS.PHASECHK.TRANS64.TRYWAIT P0, [UR5+0x8], R4 ;  /* 0x00000804ff0075a7 */ /* 0x000e640008001105 */
[----:B-1----:R-:W-:Y:S05]  /*3390*/  @!P0 BRA `(.L_x_65) ;  /* 0x0000005c00448947 */ /* 0x002fea0003800000 */
.L_x_64:
[----:B------:R-:W2:Y:S01]  /*33a0*/  LDS R6, [UR6+0x130] ;  /* 0x00013006ff067984 */ /* 0x000ea20008000800 */
[----:B-1----:R-:W-:Y:S02]  /*33b0*/  HFMA2 R0, -RZ, RZ, 0, 5.9604644775390625e-08 ;  /* 0x00000001ff007431 */ /* 0x002fe400000001ff */
[----:B------:R-:W-:Y:S01]  /*33c0*/  IMAD.MOV.U32 R4, RZ, RZ, 0xffff ;  /* 0x0000ffffff047424 */ /* 0x000fe200078e00ff */
[----:B------:R-:W-:Y:S01]  /*33d0*/  UPRMT UR4, UR34, 0x654, UR7 ;  /* 0x0000065422047896 */ /* 0x000fe20008000007 */
[----:B--2---:R-:W-:-:S03]  /*33e0*/  IMAD.SHL.U32 R5, R6, 0x20, RZ ;  /* 0x0000002006057824 */ /* 0x004fc600078e00ff */
[-C--:B------:R-:W-:Y:S02]  /*33f0*/  SHF.L.U32 R4, R4, R6.reuse, RZ ;  /* 0x0000000604047219 */ /* 0x080fe400000006ff */
[----:B------:R-:W-:Y:S01]  /*3400*/  SHF.L.U32 R6, R0, R6, RZ ;  /* 0x0000000600067219 */ /* 0x000fe200000006ff */
[----:B------:R2:W-:Y:S04]  /*3410*/  STS [UR6+0x130], R5 ;  /* 0x00013005ff007988 */ /* 0x0005e80008000806 */
[----:B------:R2:W-:Y:S04]  /*3420*/  ATOMS.OR RZ, [UR5+0x14], R4 ;  /* 0x00001404ffff798c */ /* 0x0005e8000b000005 */
[----:B------:R2:W-:Y:S01]  /*3430*/  ATOMS.OR RZ, [UR5+0x18], R6 ;  /* 0x00001806ffff798c */ /* 0x0005e2000b000005 */
[----:B------:R-:W-:Y:S03]  /*3440*/  SYNCS.ARRIVE.TRANS64.RED.A1T0 RZ, [UR4], RZ ;  /* 0x000000ffffff79a7 */ /* 0x000fe60008100404 */
[----:B------:R2:W-:Y:S01]  /*3450*/  ATOMS.XOR RZ, [UR5+0x10], R0 ;  /* 0x00001000ffff798c */ /* 0x0005e2000b800005 */
[----:B------:R-:W-:Y:S05]  /*3460*/  BRA `(.L_x_62) ;  /* 0x0000000000107947 */ /* 0x000fea0003800000 */
.L_x_55:
[----:B------:R-:W-:Y:S02]  /*3470*/  MOV R0, 0xffffffff ;  /* 0xffffffff00007802 */ /* 0x000fe40000000f00 */
[----:B------:R-:W-:-:S03]  /*3480*/  MOV R4, 0x34b0 ;  /* 0x000034b000047802 */ /* 0x000fc60000000f00 */
[----:B------:R1:W-:Y:S04]  /*3490*/  STS [UR6+0x130], R0 ;  /* 0x00013000ff007988 */ /* 0x0003e80008000806 */
[----:B-1---5:R-:W-:Y:S05]  /*34a0*/  CALL.REL.NOINC `($__internal_1_$__cuda_sm10x_tcgen05_guardrail_trap_phase_invalid_during_alloc) ;  /* 0x0000006400187944 */ /* 0x022fea0003c00000 */
.L_x_62:
[----:B------:R-:W-:Y:S05]  /*34b0*/  WARPSYNC.ALL ;  /* 0x0000000000007948 */ /* 0x000fea0003800000 */
[----:B------:R-:W3:Y:S01]  /*34c0*/  S2UR UR4, SR_CgaCtaId ;  /* 0x00000000000479c3 */ /* 0x000ee20000008800 */
[----:B------:R-:W-:Y:S01]  /*34d0*/  UMOV UR17, 0x400 ;  /* 0x0000040000117882 */ /* 0x000fe20000000000 */
[----:B------:R-:W-:-:S06]  /*34e0*/  NOP ;  /* 0x0000000000007918 */ /* 0x000fcc0000000000 */
[----:B------:R-:W-:Y:S06]  /*34f0*/  BAR.ARV 0x6, 0xa0 ;  /* 0x0182800000007b1d */ /* 0x000fec0000002000 */
[----:B------:R-:W4:Y:S01]  /*3500*/  LDCU UR6, c[0x0][0x38c] ;  /* 0x00007180ff0677ac */ /* 0x000f220008000800 */
[----:B------:R-:W-:Y:S01]  /*3510*/  LOP3.LUT R3, R3, 0xffff, RZ, 0xc0, !PT ;  /* 0x0000ffff03037812 */ /* 0x000fe200078ec0ff */
[----:B-1----:R-:W-:Y:S01]  /*3520*/  IMAD.MOV.U32 R9, RZ, RZ, 0x1 ;  /* 0x00000001ff097424 */ /* 0x002fe200078e00ff */
[----:B------:R-:W-:Y:S01]  /*3530*/  LOP3.LUT R2, R2, 0xffff, RZ, 0xc0, !PT ;  /* 0x0000ffff02027812 */ /* 0x000fe200078ec0ff */
[----:B------:R-:W-:Y:S01]  /*3540*/  IMAD.MOV.U32 R8, RZ, RZ, RZ ;  /* 0x000000ffff087224 */ /* 0x000fe200078e00ff */
[----:B------:R-:W-:Y:S01]  /*3550*/  R2UR UR20, R3 ;  /* 0x00000000031472ca */ /* 0x000fe200000e0000 */
[----:B------:R-:W-:Y:S01]  /*3560*/  UMOV UR24, URZ ;  /* 0x000000ff00187c82 */ /* 0x000fe20008000000 */
[----:B------:R-:W-:-:S02]  /*3570*/  R2UR UR30, R2 ;  /* 0x00000000021e72ca */ /* 0x000fc400000e0000 */
[----:B------:R-:W-:Y:S01]  /*3580*/  CS2R R2, SRZ ;  /* 0x0000000000027805 */ /* 0x000fe2000001ff00 */
[----:B------:R-:W-:Y:S01]  /*3590*/  UMOV UR15, URZ ;  /* 0x000000ff000f7c82 */ /* 0x000fe20008000000 */
[----:B---3--:R-:W-:Y:S01]  /*35a0*/  ULEA UR17, UR4, UR17, 0x18 ;  /* 0x0000001104117291 */ /* 0x008fe2000f8ec0ff */
[----:B------:R-:W-:Y:S01]  /*35b0*/  UMOV UR14, URZ ;  /* 0x000000ff000e7c82 */ /* 0x000fe20008000000 */
[----:B------:R-:W-:Y:S02]  /*35c0*/  UISETP.NE.AND UP3, UPT, UR33, URZ, UPT ;  /* 0x000000ff2100728c */ /* 0x000fe4000bf65270 */
[----:B------:R-:W-:Y:S02]  /*35d0*/  UIADD3 UR5, UPT, UPT, UR17, 0x4300, URZ ;  /* 0x0000430011057890 */ /* 0x000fe4000fffe0ff */
[----:B------:R-:W-:-:S03]  /*35e0*/  UIADD3 UR4, UPT, UPT, UR17, 0x7300, URZ ;  /* 0x0000730011047890 */ /* 0x000fc6000fffe0ff */
[----:B--2---:R-:W1:Y:S01]  /*35f0*/  LDS R0, [UR17+0x130] ;  /* 0x00013011ff007984 */ /* 0x004e620008000800 */
[----:B----4-:R-:W-:Y:S02]  /*3600*/  UIADD3 UR6, UPT, UPT, UR6, 0x1f, URZ ;  /* 0x0000001f06067890 */ /* 0x010fe4000fffe0ff */
[----:B------:R-:W-:Y:S02]  /*3610*/  USHF.R.U32.HI UR5, URZ, 0x4, UR5 ;  /* 0x00000004ff057899 */ /* 0x000fe40008011605 */
[----:B------:R-:W-:Y:S02]  /*3620*/  USHF.R.S32.HI UR25, URZ, 0x1f, UR6 ;  /* 0x0000001fff197899 */ /* 0x000fe40008011406 */
[----:B------:R-:W-:Y:S02]  /*3630*/  USHF.R.U32.HI UR4, URZ, 0x4, UR4 ;  /* 0x00000004ff047899 */ /* 0x000fe40008011604 */
[----:B------:R-:W-:Y:S02]  /*3640*/  ULEA.HI UR25, UR25, UR6, URZ, 0x5 ;  /* 0x0000000619197291 */ /* 0x000fe4000f8f28ff */
[----:B------:R-:W-:-:S02]  /*3650*/  ULOP3.LUT UR5, UR5, 0x3fff, URZ, 0xc0, !UPT ;  /* 0x00003fff05057892 */ /* 0x000fc4000f8ec0ff */
[----:B------:R-:W-:Y:S02]  /*3660*/  USHF.R.S32.HI UR25, URZ, 0x5, UR25 ;  /* 0x00000005ff197899 */ /* 0x000fe40008011419 */
[----:B------:R-:W-:Y:S02]  /*3670*/  ULOP3.LUT UR22, UR4, 0x3fff, URZ, 0xc0, !UPT ;  /* 0x00003fff04167892 */ /* 0x000fe4000f8ec0ff */
[----:B------:R-:W-:Y:S02]  /*3680*/  UISETP.LT.AND UP0, UPT, UR25, 0x1, UPT ;  /* 0x000000011900788c */ /* 0x000fe4000bf01270 */
[----:B------:R-:W-:Y:S02]  /*3690*/  ULOP3.LUT UR21, UR5, 0x10000, URZ, 0xfc, !UPT ;  /* 0x0001000005157892 */ /* 0x000fe4000f8efcff */
[----:B------:R-:W-:Y:S02]  /*36a0*/  ULOP3.LUT UR22, UR22, 0x10000, URZ, 0xfc, !UPT ;  /* 0x0001000016167892 */ /* 0x000fe4000f8efcff */
[----:B------:R-:W-:Y:S01]  /*36b0*/  USEL UR31, UR25, 0x1, !UP0 ;  /* 0x00000001191f7887 */ /* 0x000fe2000c000000 */
[----:B------:R-:W-:Y:S01]  /*36c0*/  UMOV UR28, 0x0 ;  /* 0x00000000001c7882 */ /* 0x000fe20000000000 */
[----:B------:R-:W-:Y:S01]  /*36d0*/  UMOV UR29, 0x8200490 ;  /* 0x08200490001d7882 */ /* 0x000fe20000000000 */
[----:B------:R-:W-:Y:S01]  /*36e0*/  UMOV UR26, 0x0 ;  /* 0x00000000001a7882 */ /* 0x000fe20000000000 */
[----:B------:R-:W-:Y:S01]  /*36f0*/  UMOV UR27, 0x8200490 ;  /* 0x08200490001b7882 */ /* 0x000fe20000000000 */
[----:B-1----:R-:W-:-:S15]  /*3700*/  R2UR UR32, R0 ;  /* 0x00000000002072ca */ /* 0x002fde00000e0000 */
.L_x_73:
[C---:B------:R-:W-:Y:S02]  /*3710*/  LEA R0, R8.reuse, UR17, 0x3 ;  /* 0x0000001108007c11 */ /* 0x040fe4000f8e18ff */
[----:B------:R-:W-:Y:S02]  /*3720*/  SHF.L.U32 R4, R3, 0x1f, RZ ;  /* 0x0000001f03047819 */ /* 0x000fe400000006ff */
[----:B------:R-:W-:Y:S02]  /*3730*/  LEA R5, R8, UR17, 0x4 ;  /* 0x0000001108057c11 */ /* 0x000fe4000f8e20ff */
[----:B------:R-:W1:Y:S02]  /*3740*/  SYNCS.PHASECHK.TRANS64.TRYWAIT P0, [R0+URZ+0x80], R4 ;  /* 0x00008004000075a7 */ /* 0x000e6400080011ff */
[----:B-1-3--:R-:W-:Y:S05]  /*3750*/  @!P0 BRA `(.L_x_66) ;  /* 0x00000058006c8947 */ /* 0x00afea0003800000 */
.L_x_164:
[----:B-1----:R-:W1:Y:S01]  /*3760*/  LDS.128 R4, [R5+0x110] ;  /* 0x0001100005047984 */ /* 0x002e620000000c00 */
[----:B------:R-:W-:Y:S02]  /*3770*/  VIADD R0, R0, 0x90 ;  /* 0x0000009000007836 */ /* 0x000fe40000000000 */
[----:B------:R-:W-:Y:S01]  /*3780*/  VIADD R8, R8, 0x1 ;  /* 0x0000000108087836 */ /* 0x000fe20000000000 */
[----:B------:R-:W-:Y:S01]  /*3790*/  @!PT LDS RZ, [RZ] ;  /* 0x00000000fffff984 */ /* 0x000fe20000000800 */
[----:B------:R-:W-:Y:S01]  /*37a0*/  @!PT LDS RZ, [RZ] ;  /* 0x00000000fffff984 */ /* 0x000fe20000000800 */
[----:B------:R-:W-:Y:S01]  /*37b0*/  @!PT LDS RZ, [RZ] ;  /* 0x00000000fffff984 */ /* 0x000fe20000000800 */
[----:B------:R-:W-:Y:S01]  /*37c0*/  @!PT LDS RZ, [RZ] ;  /* 0x00000000fffff984 */ /* 0x000fe20000000800 */
[----:B------:R2:W-:Y:S06]  /*37d0*/  MEMBAR.ALL.CTA ;  /* 0x0000000000007992 */ /* 0x0005ec0000008000 */
[----:B--2---:R-:W2:Y:S01]  /*37e0*/  FENCE.VIEW.ASYNC.S ;  /* 0x00000000000073c6 */ /* 0x004ea20000000000 */
[----:B------:R-:W-:-:S04]  /*37f0*/  PRMT R0, RZ, 0x654, R0 ;  /* 0x00000654ff007816 */ /* 0x000fc80000000000 */
[----:B--2---:R2:W-:Y:S01]  /*3800*/  SYNCS.ARRIVE.TRANS64.RED.A1T0 RZ, [R0+URZ], RZ ;  /* 0x000000ff00ff79a7 */ /* 0x0045e200081004ff */
[----:B-1----:R-:W-:Y:S01]  /*3810*/  LOP3.LUT P1, RZ, R6, 0x1, RZ, 0xc0, !PT ;  /* 0x0000000106ff7812 */ /* 0x002fe2000782c0ff */
[----:B--2---:R-:W-:-:S12]  /*3820*/  BRA.U UP3, `(.L_x_67) ;  /* 0x0000000103e07547 */ /* 0x004fd8000b800000 */
[----:B------:R-:W1:Y:S01]  /*3830*/  LDCU UR4, c[0x0][0x38c] ;  /* 0x00007180ff0477ac */ /* 0x000e620008000800 */
[----:B------:R-:W-:Y:S02]  /*3840*/  PLOP3.LUT P2, PT, PT, PT, PT, 0x80, 0x8 ;  /* 0x000000000008781c */ /* 0x000fe40003f4f070 */
[----:B------:R-:W-:Y:S01]  /*3850*/  SHF.L.U32 R4, R9, 0x1f, RZ ;  /* 0x0000001f09047819 */ /* 0x000fe200000006ff */
[----:B------:R-:W-:Y:S02]  /*3860*/  ULEA UR23, UR24, UR17, 0x3 ;  /* 0x0000001118177291 */ /* 0x000fe4000f8e18ff */
[----:B------:R-:W-:Y:S02]  /*3870*/  ULEA UR18, UR24, UR32, 0x6 ;  /* 0x0000002018127291 */ /* 0x000fe4000f8e30ff */
[----:B-1----:R-:W-:-:S06]  /*3880*/  UISETP.GE.AND UP0, UPT, UR4, 0x1, UPT ;  /* 0x000000010400788c */ /* 0x002fcc000bf06270 */
[----:B------:R-:W-:-:S05]  /*3890*/  PLOP3.LUT P0, PT, PT, PT, UP0, 0x80, 0x8 ;  /* 0x000000000008781c */ /* 0x000fca0003f0f008 */
[----:B------:R-:W-:-:S08]  /*38a0*/  @UP0 ULEA UR4, UR15, UR17, 0x3 ;  /* 0x000000110f040291 */ /* 0x000fd0000f8e18ff */
[----:B------:R-:W-:-:S04]  /*38b0*/  @P0 SHF.L.U32 R0, R2, 0x1f, RZ ;  /* 0x0000001f02000819 */ /* 0x000fc800000006ff */
[----:B------:R1:W2:Y:S01]  /*38c0*/  @P0 SYNCS.PHASECHK.TRANS64.TRYWAIT P2, [UR4], R0 ;  /* 0x00000000ff0005a7 */ /* 0x0002a20008041104 */
[----:B------:R-:W3:Y:S02]  /*38d0*/  SYNCS.PHASECHK.TRANS64.TRYWAIT P0, [UR23+0xc0], R4 ;  /* 0x0000c004ff0075a7 */ /* 0x000ee40008001117 */
[----:B-123--:R-:W-:Y:S05]  /*38e0*/  @!P0 BRA `(.L_x_68) ;  /* 0x00000058001c8947 */ /* 0x00efea0003800000 */
.L_x_166:
[----:B------:R-:W-:Y:S01]  /*38f0*/  UMOV UR19, UR14 ;  /* 0x0000000e00137c82 */ /* 0x000fe20008000000 */
[----:B------:R-:W-:Y:S05]  /*3900*/  BRA.U !UP0, `(.L_x_69) ;  /* 0x0000000108987547 */ /* 0x000fea000b800000 */
[----:B------:R-:W-:Y:S02]  /*3910*/  UIADD3 UR19, UPT, UPT, UR31, UR14, URZ ;  /* 0x0000000e1f137290 */ /* 0x000fe4000fffe0ff */
[----:B------:R-:W-:Y:S01]  /*3920*/  UPLOP3.LUT UP2, UPT, UPT, UPT, UPT, 0x40, 0x4 ;  /* 0x000000000004789c */ /* 0x000fe20003f4e870 */
[----:B------:R-:W-:Y:S01]  /*3930*/  UMOV UR16, UR25 ;  /* 0x0000001900107c82 */ /* 0x000fe20008000000 */
[----:B------:R-:W-:-:S09]  /*3940*/  UMOV UR6, UR15 ;  /* 0x0000000f00067c82 */ /* 0x000fd20008000000 */
.L_x_72:
[----:B--2---:R-:W-:Y:S01]  /*3950*/  ULEA UR5, UR6, UR17, 0x3 ;  /* 0x0000001106057291 */ /* 0x004fe2000f8e18ff */
[----:B---3--:R-:W-:Y:S11]  /*3960*/  @P2 BRA `(.L_x_70) ;  /* 0x00000000000c2947 */ /* 0x008ff60003800000 */
[----:B-1----:R-:W-:Y:S04]  /*3970*/  SHF.L.U32 R4, R2, 0x1f, RZ ;  /* 0x0000001f02047819 */ /* 0x002fe800000006ff */
[----:B------:R-:W1:Y:S02]  /*3980*/  SYNCS.PHASECHK.TRANS64.TRYWAIT P0, [UR5], R4 ;  /* 0x00000004ff0075a7 */ /* 0x000e640008001105 */
[----:B-1----:R-:W-:Y:S05]  /*3990*/  @!P0 BRA `(.L_x_71) ;  /* 0x0000005800088947 */ /* 0x002fea0003800000 */
.L_x_70:
[----:B------:R-:W-:Y:S01]  /*39a0*/  UISETP.NE.AND UP0, UPT, UR16, 0x1, UPT ;  /* 0x000000011000788c */ /* 0x000fe2000bf05270 */
[----:B------:R-:W-:Y:S01]  /*39b0*/  PLOP3.LUT P2, PT, PT, PT, PT, 0x80, 0x8 ;  /* 0x000000000008781c */ /* 0x000fe20003f4f070 */
[----:B------:R-:W-:Y:S02]  /*39c0*/  UIADD3 UR4, UPT, UPT, UR6, 0x1, URZ ;  /* 0x0000000106047890 */ /* 0x000fe4000fffe0ff */
[----:B------:R-:W-:Y:S02]  /*39d0*/  ULEA UR12, UR6, UR22, 0x8 ;  /* 0x00000016060c7291 */ /* 0x000fe4000f8e40ff */
[----:B------:R-:W-:Y:S01]  /*39e0*/  UISETP.NE.AND UP1, UPT, UR4, 0x3, UPT ;  /* 0x000000030400788c */ /* 0x000fe2000bf25270 */
[----:B------:R-:W-:Y:S01]  /*39f0*/  PLOP3.LUT P0, PT, PT, PT, UP0, 0x80, 0x8 ;  /* 0x000000000008781c */ /* 0x000fe20003f0f008 */
[----:B------:R-:W-:Y:S02]  /*3a00*/  UIADD3 UR10, UPT, UPT, UR12, 0x2, URZ ;  /* 0x000000020c0a7890 */ /* 0x000fe4000fffe0ff */
[----:B------:R-:W-:Y:S02]  /*3a10*/  USEL UR7, URZ, 0x1, UP1 ;  /* 0x00000001ff077887 */ /* 0x000fe40008800000 */
[----:B------:R-:W-:Y:S02]  /*3a20*/  USEL UR15, UR4, URZ, UP1 ;  /* 0x000000ff040f7287 */ /* 0x000fe40008800000 */
[----:B------:R-:W-:Y:S02]  /*3a30*/  UIADD3 UR14, UPT, UPT, UR14, 0x1, URZ ;  /* 0x000000010e0e7890 */ /* 0x000fe4000fffe0ff */
[----:B------:R-:W-:Y:S01]  /*3a40*/  @UP0 ULEA UR4, UR15, UR17, 0x3 ;  /* 0x000000110f040291 */ /* 0x000fe2000f8e18ff */
[----:B------:R-:W-:Y:S01]  /*3a50*/  LOP3.LUT R2, R2, UR7, RZ, 0x3c, !PT ;  /* 0x0000000702027c12 */ /* 0x000fe2000f8e3cff */
[----:B------:R-:W-:Y:S01]  /*3a60*/  UIADD3 UR7, UPT, UPT, UR5, 0x18, URZ ;  /* 0x0000001805077890 */ /* 0x000fe2000fffe0ff */
[----:B------:R-:W-:Y:S02]  /*3a70*/  UMOV UR13, 0x80004020 ;  /* 0x80004020000d7882 */ /* 0x000fe40000000000 */
[----:B-1----:R-:W-:Y:S01]  /*3a80*/  @P0 SHF.L.U32 R0, R2, 0x1f, RZ ;  /* 0x0000001f02000819 */ /* 0x002fe200000006ff */
[----:B------:R-:W-:Y:S01]  /*3a90*/  UMOV UR5, 0x80004020 ;  /* 0x8000402000057882 */ /* 0x000fe20000000000 */
[----:B------:R-:W-:Y:S01]  /*3aa0*/  UMOV UR11, 0x80004020 ;  /* 0x80004020000b7882 */ /* 0x000fe20000000000 */
[----:B------:R-:W-:Y:S01]  /*3ab0*/  UMOV UR9, 0x80004020 ;  /* 0x8000402000097882 */ /* 0x000fe20000000000 */
[----:B------:R2:W3:Y:S01]  /*3ac0*/  @P0 SYNCS.PHASECHK.TRANS64.TRYWAIT P2, [UR4], R0 ;  /* 0x00000000ff0005a7 */ /* 0x0004e20008041104 */
[----:B------:R-:W-:Y:S02]  /*3ad0*/  ULEA UR4, UR6, UR21, 0x8 ;  /* 0x0000001506047291 */ /* 0x000fe4000f8e40ff */
[----:B------:R-:W-:Y:S02]  /*3ae0*/  UISETP.NE.AND UP0, UPT, UR14, UR19, UPT ;  /* 0x000000130e00728c */ /* 0x000fe4000bf05270 */
[----:B------:R-:W-:Y:S02]  /*3af0*/  UIADD3 UR8, UPT, UPT, UR4, 0x2, URZ ;  /* 0x0000000204087890 */ /* 0x000fe4000fffe0ff */
[----:B------:R-:W-:Y:S01]  /*3b00*/  UIADD3 UR16, UPT, UPT, UR16, -0x1, URZ ;  /* 0xffffffff10107890 */ /* 0x000fe2000fffe0ff */
[----:B------:R-:W-:Y:S02]  /*3b10*/  UMOV UR6, UR15 ;  /* 0x0000000f00067c82 */ /* 0x000fe40008000000 */
[----:B------:R2:W-:Y:S01]  /*3b20*/  UTCHMMA.2CTA gdesc[UR4], gdesc[UR12], tmem[UR18], tmem[UR28], idesc[UR29], UP2 ;  /* 0x00ff1c0c040075ea */ /* 0x0005e20009200012 */
[----:B------:R-:W-:Y:S03]  /*3b30*/  UPLOP3.LUT UP2, UPT, UPT, UPT, UPT, 0x80, 0x8 ;  /* 0x000000000008789c */ /* 0x000fe60003f4f070 */
[----:B------:R2:W-:Y:S01]  /*3b40*/  UTCHMMA.2CTA gdesc[UR8], gdesc[UR10], tmem[UR18], tmem[UR26], idesc[UR27], UPT ;  /* 0x00ff1a0a080075ea */ /* 0x0005e2000ba00012 */
[----:B------:R2:W-:Y:S01]  /*3b50*/  UTCBAR.2CTA.MULTICAST [UR7], URZ, UR20 ;  /* 0x000000ff070073e9 */ /* 0x0005e20008200814 */
[----:B------:R-:W-:Y:S06]  /*3b60*/  BRA.U UP0, `(.L_x_72) ;  /* 0xfffffffd00787547 */ /* 0x000fec000b83ffff */
.L_x_69:
[----:B--2---:R-:W-:Y:S01]  /*3b70*/  UIADD3 UR4, UPT, UPT, UR23, 0xa0, URZ ;  /* 0x000000a017047890 */ /* 0x004fe2000fffe0ff */
[----:B------:R-:W-:-:S08]  /*3b80*/  UMOV UR14, UR19 ;  /* 0x00000013000e7c82 */ /* 0x000fd00008000000 */
[----:B------:R2:W-:Y:S01]  /*3b90*/  UTCBAR.2CTA.MULTICAST [UR4], URZ, UR30 ;  /* 0x000000ff040073e9 */ /* 0x0005e2000820081e */
[----:B------:R-:W-:Y:S02]  /*3ba0*/  NOP ;  /* 0x0000000000007918 */ /* 0x000fe40000000000 */
.L_x_67:
[----:B--2---:R-:W-:Y:S01]  /*3bb0*/  UIADD3 UR4, UPT, UPT, UR24, 0x1, URZ ;  /* 0x0000000118047890 */ /* 0x004fe2000fffe0ff */
[----:B------:R-:W-:-:S03]  /*3bc0*/  ISETP.NE.AND P0, PT, R8, 0x2, PT ;  /* 0x000000020800780c */ /* 0x000fc60003f05270 */
[----:B------:R-:W-:Y:S01]  /*3bd0*/  UISETP.NE.AND UP0, UPT, UR4, 0x4, UPT ;  /* 0x000000040400788c */ /* 0x000fe2000bf05270 */
[----:B-1----:R-:W-:Y:S02]  /*3be0*/  SEL R0, RZ, 0x1, P0 ;  /* 0x00000001ff007807 */ /* 0x002fe40000000000 */
[----:B------:R-:W-:Y:S01]  /*3bf0*/  SEL R8, R8, RZ, P0 ;  /* 0x000000ff08087207 */ /* 0x000fe20000000000 */
[----:B------:R-:W-:Y:S01]  /*3c00*/  USEL UR5, URZ, 0x1, UP0 ;  /* 0x00000001ff057887 */ /* 0x000fe20008000000 */
[----:B------:R-:W-:Y:S01]  /*3c10*/  LOP3.LUT R3, R3, R0, RZ, 0x3c, !PT ;  /* 0x0000000003037212 */ /* 0x000fe200078e3cff */
[----:B------:R-:W-:-:S04]  /*3c20*/  USEL UR24, UR4, URZ, UP0 ;  /* 0x000000ff04187287 */ /* 0x000fc80008000000 */
[----:B------:R-:W-:Y:S01]  /*3c30*/  LOP3.LUT R9, R9, UR5, RZ, 0x3c, !PT ;  /* 0x0000000509097c12 */ /* 0x000fe2000f8e3cff */
[----:B------:R-:W-:Y:S07]  /*3c40*/  @P1 BRA `(.L_x_73) ;  /* 0xfffffff800b01947 */ /* 0x000fee000383ffff */
[----:B------:R-:W1:Y:S01]  /*3c50*/  S2UR UR8, SR_CgaCtaId ;  /* 0x00000000000879c3 */ /* 0x000e620000008800 */
[----:B------:R-:W-:Y:S01]  /*3c60*/  ELECT P0, URZ, PT ;  /* 0x0000000000ff782f */ /* 0x000fe20003800000 */
[----:B------:R-:W-:Y:S01]  /*3c70*/  HFMA2 R0, -RZ, RZ, 0, 5.9604644775390625e-08 ;  /* 0x00000001ff007431 */ /* 0x000fe200000001ff */
[----:B------:R-:W-:-:S05]  /*3c80*/  UMOV UR4, 0x40 ;  /* 0x0000004000047882 */ /* 0x000fca0000000000 */
[----:B------:R-:W-:Y:S01]  /*3c90*/  UVIRTCOUNT.DEALLOC.SMPOOL 0x80 ;  /* 0x000000800000784c */ /* 0x000fe20000000000 */
[----:B------:R-:W-:Y:S02]  /*3ca0*/  UISETP.NE.AND UP1, UPT, UR33, URZ, UPT ;  /* 0x000000ff2100728c */ /* 0x000fe4000bf25270 */
[----:B-1----:R-:W-:-:S09]  /*3cb0*/  ULEA UR8, UR8, UR4, 0x18 ;  /* 0x0000000408087291 */ /* 0x002fd2000f8ec0ff */
[----:B------:R1:W-:Y:S01]  /*3cc0*/  @P0 STS.U8 [UR8+0x1c], R0 ;  /* 0x00001c00ff000988 */ /* 0x0003e20008000008 */
[----:B------:R-:W-:Y:S05]  /*3cd0*/  BRA.U UP1, `(.L_x_74) ;  /* 0x0000000101a07547 */ /* 0x000fea000b800000 */
[----:B------:R-:W-:Y:S01]  /*3ce0*/  UIADD3 UR7, UPT, UPT, UR17, 0xc0, URZ ;  /* 0x000000c011077890 */ /* 0x000fe2000fffe0ff */
[----:B------:R-:W-:-:S03]  /*3cf0*/  SHF.L.U32 R2, R9, 0x1f, RZ ;  /* 0x0000001f09027819 */ /* 0x000fc600000006ff */
[----:B------:R-:W-:-:S09]  /*3d00*/  ULEA UR4, UR24, UR7, 0x3 ;  /* 0x0000000718047291 */ /* 0x000fd2000f8e18ff */
[----:B------:R-:W2:Y:S02]  /*3d10*/  SYNCS.PHASECHK.TRANS64.TRYWAIT P0, [UR4], R2 ;  /* 0x00000002ff0075a7 */ /* 0x000ea40008001104 */
[----:B--2---:R-:W-:Y:S05]  /*3d20*/  @!P0 BRA `(.L_x_75) ;  /* 0x00000054003c8947 */ /* 0x004fea0003800000 */
.L_x_169:
[----:B------:R-:W-:-:S04]  /*3d30*/  UIADD3 UR4, UPT, UPT, UR24, 0x1, URZ ;  /* 0x0000000118047890 */ /* 0x000fc8000fffe0ff */
[----:B------:R-:W-:-:S04]  /*3d40*/  UISETP.NE.AND UP0, UPT, UR4, 0x4, UPT ;  /* 0x000000040400788c */ /* 0x000fc8000bf05270 */
[----:B------:R-:W-:Y:S02]  /*3d50*/  USEL UR6, URZ, 0x1, UP0 ;  /* 0x00000001ff067887 */ /* 0x000fe40008000000 */
[----:B------:R-:W-:-:S04]  /*3d60*/  USEL UR4, UR4, URZ, UP0 ;  /* 0x000000ff04047287 */ /* 0x000fc80008000000 */
[----:B------:R-:W-:Y:S01]  /*3d70*/  ULEA UR5, UR4, UR7, 0x3 ;  /* 0x0000000704057291 */ /* 0x000fe2000f8e18ff */
[----:B-1----:R-:W-:-:S04]  /*3d80*/  LOP3.LUT R2, R9, UR6, RZ, 0x3c, !PT ;  /* 0x0000000609027c12 */ /* 0x002fc8000f8e3cff */
[----:B------:R-:W-:-:S04]  /*3d90*/  SHF.L.U32 R3, R2, 0x1f, RZ ;  /* 0x0000001f02037819 */ /* 0x000fc800000006ff */
[----:B------:R-:W1:Y:S02]  /*3da0*/  SYNCS.PHASECHK.TRANS64.TRYWAIT P0, [UR5], R3 ;  /* 0x00000003ff0075a7 */ /* 0x000e640008001105 */
[----:B-1----:R-:W-:Y:S05]  /*3db0*/  @!P0 BRA `(.L_x_76) ;  /* 0x0000005400308947 */ /* 0x002fea0003800000 */
.L_x_171:
        /* <DEDUP_REMOVED lines=9> */
.L_x_173:
[----:B------:R-:W-:-:S04]  /*3e50*/  UIADD3 UR4, UPT, UPT, UR4, 0x1, URZ ;  /* 0x0000000104047890 */ /* 0x000fc8000fffe0ff */
[----:B------:R-:W-:-:S04]  /*3e60*/  UISETP.NE.AND UP0, UPT, UR4, 0x4, UPT ;  /* 0x000000040400788c */ /* 0x000fc8000bf05270 */
[----:B------:R-:W-:Y:S02]  /*3e70*/  USEL UR5, URZ, 0x1, UP0 ;  /* 0x00000001ff057887 */ /* 0x000fe40008000000 */
[----:B------:R-:W-:-:S04]  /*3e80*/  USEL UR4, UR4, URZ, UP0 ;  /* 0x000000ff04047287 */ /* 0x000fc80008000000 */
[----:B------:R-:W-:Y:S01]  /*3e90*/  ULEA UR4, UR4, UR7, 0x3 ;  /* 0x0000000704047291 */ /* 0x000fe2000f8e18ff */
[----:B------:R-:W-:-:S04]  /*3ea0*/  LOP3.LUT R2, R2, UR5, RZ, 0x3c, !PT ;  /* 0x0000000502027c12 */ /* 0x000fc8000f8e3cff */
[----:B------:R-:W-:Y:S01]  /*3eb0*/  SHF.L.U32 R2, R2, 0x1f, RZ ;  /* 0x0000001f02027819 */ /* 0x000fe200000006ff */
[----:B-1----:R-:W-:-:S04]  /*3ec0*/  IMAD.U32 R0, RZ, RZ, UR4 ;  /* 0x00000004ff007e24 */ /* 0x002fc8000f8e00ff */
[----:B------:R1:W2:Y:S03]  /*3ed0*/  SYNCS.PHASECHK.TRANS64.TRYWAIT P0, [R0+URZ], R2 ;  /* 0x00000002000075a7 */ /* 0x0002a600080011ff */
[----:B--2---:R-:W-:Y:S05]  /*3ee0*/  @!P0 NANOSLEEP.SYNCS 0x989680 ;  /* 0x009896800000895d */ /* 0x004fea0003900000 */
[----:B------:R-:W2:Y:S02]  /*3ef0*/  @!P0 SYNCS.PHASECHK.TRANS64 P0, [R0+URZ], R2 ;  /* 0x00000002000085a7 */ /* 0x000ea400080010ff */
[----:B--2---:R-:W-:Y:S05]  /*3f00*/  @P0 BRA `(.L_x_78) ;  /* 0x0000000000200947 */ /* 0x004fea0003800000 */
.L_x_79:
[----:B--2---:R2:W4:Y:S02]  /*3f10*/  SYNCS.PHASECHK.TRANS64.TRYWAIT P0, [R0+URZ], R2 ;  /* 0x00000002000075a7 */ /* 0x00452400080011ff */
[----:B----4-:R-:W-:Y:S05]  /*3f20*/  @!P0 NANOSLEEP.SYNCS 0x989680 ;  /* 0x009896800000895d */ /* 0x010fea0003900000 */
[----:B------:R-:W4:Y:S02]  /*3f30*/  @!P0 SYNCS.PHASECHK.TRANS64 P0, [R0+URZ], R2 ;  /* 0x00000002000085a7 */ /* 0x000f2400080010ff */
[----:B----4-:R-:W-:Y:S05]  /*3f40*/  @!P0 BRA `(.L_x_79) ;  /* 0xfffffffc00f08947 */ /* 0x010fea000383ffff */
[----:B------:R-:W-:Y:S05]  /*3f50*/  BRA `(.L_x_78) ;  /* 0x00000000000c7947 */ /* 0x000fea0003800000 */
.L_x_74:
[----:B------:R-:W-:-:S04]  /*3f60*/  UIADD3 UR4, UPT, UPT, UR17, 0x100, URZ ;  /* 0x0000010011047890 */ /* 0x000fc8000fffe0ff */
[----:B------:R-:W-:-:S09]  /*3f70*/  UPRMT UR4, UR34, 0x654, UR4 ;  /* 0x0000065422047896 */ /* 0x000fd20008000004 */
[----:B------:R-:W-:Y:S03]  /*3f80*/  SYNCS.ARRIVE.TRANS64.RED.A1T0 RZ, [UR4], RZ ;  /* 0x000000ffffff79a7 */ /* 0x000fe60008100404 */
.L_x_78:
[----:B-12---:R-:W-:Y:S01]  /*3f90*/  SHF.L.U32 R2, RZ, 0x1f, RZ ;  /* 0x0000001fff027819 */ /* 0x006fe200000006ff */
[----:B------:R-:W-:Y:S01]  /*3fa0*/  UIADD3 UR4, UPT, UPT, UR17, 0x100, URZ ;  /* 0x0000010011047890 */ /* 0x000fe2000fffe0ff */
[----:B------:R-:W-:Y:S02]  /*3fb0*/  PLOP3.LUT P0, PT, PT, PT, UP1, 0x80, 0x8 ;  /* 0x000000000008781c */ /* 0x000fe40003f0f018 */
[----:B------:R-:W1:Y:S02]  /*3fc0*/  SYNCS.PHASECHK.TRANS64.TRYWAIT P1, [UR17+0x100], R2 ;  /* 0x00010002ff0075a7 */ /* 0x000e640008021111 */
[----:B-1----:R-:W-:Y:S09]  /*3fd0*/  @!P1 BRA `(.L_x_80) ;  /* 0x0000005000d89947 */ /* 0x002ff20003800000 */
.L_x_175:
[----:B------:R-:W-:Y:S01]  /*3fe0*/  @!UP1 UPRMT UR4, UR34, 0x654, UR4 ;  /* 0x0000065422049896 */ /* 0x000fe20008000004 */
[----:B------:R-:W-:Y:S01]  /*3ff0*/  UMOV UR5, 0xffff ;  /* 0x0000ffff00057882 */ /* 0x000fe20000000000 */
[----:B------:R-:W-:-:S07]  /*4000*/  UMOV UR6, 0x1 ;  /* 0x0000000100067882 */ /* 0x000fce0000000000 */
[----:B------:R-:W-:Y:S01]  /*4010*/  @!P0 SYNCS.ARRIVE.TRANS64.RED.A1T0 RZ, [UR4], RZ ;  /* 0x000000ffffff89a7 */ /* 0x000fe20008100404 */
[----:B------:R-:W-:Y:S01]  /*4020*/  NOP ;  /* 0x0000000000007918 */ /* 0x000fe20000000000 */
[----:B-1----:R-:W1:Y:S01]  /*4030*/  LDS R0, [UR8+0x14] ;  /* 0x00001408ff007984 */ /* 0x002e620008000800 */
[----:B------:R-:W-:-:S04]  /*4040*/  ULOP3.LUT UR4, UR32, 0xffff, URZ, 0xc0, !UPT ;  /* 0x0000ffff20047892 */ /* 0x000fc8000f8ec0ff */
[----:B------:R-:W-:-:S04]  /*4050*/  USHF.R.U32.HI UR4, URZ, 0x5, UR4 ;  /* 0x00000005ff047899 */ /* 0x000fc80008011604 */
[----:B------:R-:W-:Y:S02]  /*4060*/  USHF.L.U32 UR5, UR5, UR4, URZ ;  /* 0x0000000405057299 */ /* 0x000fe400080006ff */
[----:B------:R-:W-:-:S04]  /*4070*/  USHF.L.U32 UR4, UR6, UR4, URZ ;  /* 0x0000000406047299 */ /* 0x000fc800080006ff */
[----:B-1----:R-:W-:-:S04]  /*4080*/  LOP3.LUT R0, R0, UR5, RZ, 0xc0, !PT ;  /* 0x0000000500007c12 */ /* 0x002fc8000f8ec0ff */
[----:B------:R-:W-:-:S13]  /*4090*/  ISETP.NE.AND P0, PT, R0, UR5, PT ;  /* 0x0000000500007c0c */ /* 0x000fda000bf05270 */
[----:B------:R-:W-:Y:S05]  /*40a0*/  @P0 BRA `(.L_x_81) ;  /* 0x0000000000580947 */ /* 0x000fea0003800000 */
[----:B------:R-:W1:Y:S02]  /*40b0*/  LDS R0, [UR8+0x18] ;  /* 0x00001808ff007984 */ /* 0x000e640008000800 */
[----:B-1----:R-:W-:-:S04]  /*40c0*/  LOP3.LUT R0, R0, UR4, RZ, 0xc0, !PT ;  /* 0x0000000400007c12 */ /* 0x002fc8000f8ec0ff */
[----:B------:R-:W-:-:S13]  /*40d0*/  ISETP.NE.AND P0, PT, R0, UR4, PT ;  /* 0x0000000400007c0c */ /* 0x000fda000bf05270 */
[----:B------:R-:W-:Y:S05]  /*40e0*/  @P0 BRA `(.L_x_82) ;  /* 0x00000000003c0947 */ /* 0x000fea0003800000 */
[----:B------:R-:W1:Y:S01]  /*40f0*/  S2R R2, SR_LANEID ;  /* 0x0000000000027919 */ /* 0x000e620000000000 */
[----:B------:R-:W-:-:S06]  /*4100*/  ULOP3.LUT UR5, URZ, UR5, URZ, 0x33, !UPT ;  /* 0x00000005ff057292 */ /* 0x000fcc000f8e33ff */
[----:B------:R-:W-:-:S04]  /*4110*/  IMAD.U32 R0, RZ, RZ, UR5 ;  /* 0x00000005ff007e24 */ /* 0x000fc8000f8e00ff */
[----:B------:R2:W4:Y:S02]  /*4120*/  REDUX UR7, R0 ;  /* 0x00000000000773c4 */ /* 0x0005240000000000 */
[----:B------:R1:W-:Y:S01]  /*4130*/  UTCATOMSWS.AND URZ, UR5 ;  /* 0x0000000500ff79e3 */ /* 0x0003e20008000000 */
[----:B--2---:R-:W-:Y:S01]  /*4140*/  LOP3.LUT R0, RZ, UR4, RZ, 0x33, !PT ;  /* 0x00000004ff007c12 */ /* 0x004fe2000f8e33ff */
[----:B------:R-:W-:Y:S02]  /*4150*/  VOTEU.ANY UR4, UPT, PT ;  /* 0x0000000000047886 */ /* 0x000fe400038e0100 */
[----:B------:R-:W-:Y:S02]  /*4160*/  UFLO.U32 UR4, UR4 ;  /* 0x00000004000472bd */ /* 0x000fe400080e0000 */
[----:B------:R-:W2:Y:S04]  /*4170*/  REDUX UR6, R0 ;  /* 0x00000000000673c4 */ /* 0x000ea80000000000 */
[----:B-1----:R-:W-:-:S02]  /*4180*/  ISETP.EQ.U32.AND P0, PT, R2, UR4, PT ;  /* 0x0000000402007c0c */ /* 0x002fc4000bf02070 */
[----:B----4-:R-:W-:-:S11]  /*4190*/  MOV R2, UR7 ;  /* 0x0000000700027c02 */ /* 0x010fd60008000f00 */
[----:B------:R1:W-:Y:S01]  /*41a0*/  @P0 ATOMS.AND RZ, [UR8+0x14], R2 ;  /* 0x00001402ffff098c */ /* 0x0003e2000a800008 */
[----:B--2---:R-:W-:-:S05]  /*41b0*/  IMAD.U32 R0, RZ, RZ, UR6 ;  /* 0x00000006ff007e24 */ /* 0x004fca000f8e00ff */
[----:B------:R1:W-:Y:S01]  /*41c0*/  @P0 ATOMS.AND RZ, [UR8+0x18], R0 ;  /* 0x00001800ffff098c */ /* 0x0003e2000a800008 */
[----:B------:R-:W-:Y:S05]  /*41d0*/  BRA `(.L_x_83) ;  /* 0x0000000000147947 */ /* 0x000fea0003800000 */
.L_x_82:
[----:B------:R-:W-:Y:S02]  /*41e0*/  MOV R2, 0x4200 ;  /* 0x0000420000027802 */ /* 0x000fe40000000f00 */
[----:B---3-5:R-:W-:Y:S05]  /*41f0*/  CALL.REL.NOINC `($__internal_0_$__cuda_sm10x_tcgen05_guardrail_trap_col_being_dealloced_not_returned_by_alloc) ;  /* 0x0000005400b87944 */ /* 0x028fea0003c00000 */
[----:B------:R-:W-:Y:S05]  /*4200*/  BRA `(.L_x_83) ;  /* 0x0000000000087947 */ /* 0x000fea0003800000 */
.L_x_81:
[----:B------:R-:W-:Y:S02]  /*4210*/  MOV R2, 0x4230 ;  /* 0x0000423000027802 */ /* 0x000fe40000000f00 */
[----:B---3-5:R-:W-:Y:S05]  /*4220*/  CALL.REL.NOINC `($__internal_2_$__cuda_sm10x_tcgen05_guardrail_trap_unallocated_columns_being_dealloced) ;  /* 0x0000005400c47944 */ /* 0x028fea0003c00000 */
.L_x_83:
[----:B------:R-:W-:Y:S01]  /*4230*/  NOP ;  /* 0x0000000000007918 */ /* 0x000fe20000000000 */
[----:B------:R-:W-:Y:S05]  /*4240*/  EXIT ;  /* 0x000000000000794d */ /* 0x000fea0003800000 */
.L_x_54:
[----:B------:R-:W-:-:S09]  /*4250*/  UISETP.NE.OR UP0, UPT, UR25, 0x3, !UP3 ;  /* 0x000000031900788c */ /* 0x000fd2000df05670 */
[----:B------:R-:W-:Y:S05]  /*4260*/  BRA.U UP0, `(.L_x_84) ;  /* 0x0000001100b87547 */ /* 0x000fea000b800000 */
[----:B------:R-:W1:Y:S01]  /*4270*/  LDCU UR31, c[0x0][0x370] ;  /* 0x00006e00ff1f77ac */ /* 0x000e620008000800 */
[----:B------:R-:W2:Y:S01]  /*4280*/  LDC.64 R16, c[0x0][0x348] ;  /* 0x0000d200ff107b82 */ /* 0x000ea20000000a00 */
[----:B------:R-:W-:Y:S02]  /*4290*/  HFMA2 R13, -RZ, RZ, 0, 0 ;  /* 0x00000000ff0d7431 */ /* 0x000fe400000001ff */
[----:B------:R-:W-:Y:S01]  /*42a0*/  IMAD.MOV.U32 R15, RZ, RZ, 0x1 ;  /* 0x00000001ff0f7424 */ /* 0x000fe200078e00ff */
[----:B------:R-:W1:Y:S01]  /*42b0*/  LDCU.128 UR48, c[0x0][0xb10] ;  /* 0x00016200ff3077ac */ /* 0x000e620008000c00 */
[----:B------:R-:W-:Y:S01]  /*42c0*/  IMAD.MOV.U32 R14, RZ, RZ, RZ ;  /* 0x000000ffff0e7224 */ /* 0x000fe200078e00ff */
[----:B------:R-:W-:Y:S01]  /*42d0*/  MOV R7, 0x1000 ;  /* 0x0000100000077802 */ /* 0x000fe20000000f00 */
[----:B------:R-:W3:Y:S01]  /*42e0*/  LDCU UR30, c[0x0][0x374] ;  /* 0x00006e80ff1e77ac */ /* 0x000ee20008000800 */
[----:B------:R-:W4:Y:S01]  /*42f0*/  LDC.64 R2, c[0x0][0x888] ;  /* 0x00022200ff027b82 */ /* 0x000f220000000a00 */
[----:B------:R-:W3:Y:S01]  /*4300*/  LDCU UR15, c[0x0][0xb0c] ;  /* 0x00016180ff0f77ac */ /* 0x000ee20008000800 */
[----:B------:R-:W2:Y:S06]  /*4310*/  LDCU UR52, c[0x0][0xb20] ;  /* 0x00016400ff3477ac */ /* 0x000eac0008000800 */
[----:B------:R-:W4:Y:S01]  /*4320*/  LDC.64 R4, c[0x0][0x890] ;  /* 0x00022400ff047b82 */ /* 0x000f220000000a00 */
[----:B------:R-:W2:Y:S01]  /*4330*/  LDCU UR4, c[0x0][0xb30] ;  /* 0x00016600ff0477ac */ /* 0x000ea20008000800 */
[----:B------:R-:W-:Y:S01]  /*4340*/  UMOV UR21, 0x400 ;  /* 0x0000040000157882 */ /* 0x000fe20000000000 */
[----:B-1----:R-:W-:-:S02]  /*4350*/  UIMAD.WIDE.U32 UR6, UR31, UR48, URZ ;  /* 0x000000301f0672a5 */ /* 0x002fc4000f8e00ff */
[----:B---3--:R-:W-:Y:S02]  /*4360*/  UIMAD.WIDE.U32 UR8, UR30, UR51, URZ ;  /* 0x000000331e0872a5 */ /* 0x008fe4000f8e00ff */
[----:B------:R-:W-:Y:S02]  /*4370*/  ULEA UR21, UR47, UR21, 0x18 ;  /* 0x000000152f157291 */ /* 0x000fe4000f8ec0ff */
[----:B------:R-:W-:Y:S02]  /*4380*/  UPLOP3.LUT UP2, UPT, UPT, UPT, UPT, 0x40, 0x4 ;  /* 0x000000000004789c */ /* 0x000fe40003f4e870 */
[----:B------:R-:W-:Y:S01]  /*4390*/  UIADD3 UR37, UPT, UPT, UR21, 0x48, URZ ;  /* 0x0000004815257890 */ /* 0x000fe2000fffe0ff */
[----:B------:R-:W-:Y:S01]  /*43a0*/  UMOV UR6, UR7 ;  /* 0x0000000700067c82 */ /* 0x000fe20008000000 */
[----:B------:R-:W-:Y:S01]  /*43b0*/  UMOV UR38, UR9 ;  /* 0x0000000900267c82 */ /* 0x000fe20008000000 */
[----:B------:R-:W-:Y:S02]  /*43c0*/  UISETP.GE.AND UP0, UPT, UR45, 0x1, UPT ;  /* 0x000000012d00788c */ /* 0x000fe4000bf06270 */
[----:B------:R-:W-:Y:S01]  /*43d0*/  UISETP.NE.AND UP4, UPT, UR45, 0x1, UPT ;  /* 0x000000012d00788c */ /* 0x000fe2000bf85270 */
[----:B------:R-:W1:Y:S01]  /*43e0*/  LDCU.64 UR22, c[0x0][0xb28] ;  /* 0x00016500ff1677ac */ /* 0x000e620008000a00 */
[----:B------:R-:W-:-:S02]  /*43f0*/  UISETP.NE.AND UP6, UPT, UR15, 0x1, UPT ;  /* 0x000000010f00788c */ /* 0x000fc4000bfc5270 */
[----:B------:R-:W-:Y:S02]  /*4400*/  UISETP.NE.AND UP5, UPT, UR50, 0x1, UPT ;  /* 0x000000013200788c */ /* 0x000fe4000bfa5270 */
[----:B------:R-:W-:Y:S02]  /*4410*/  UIADD3 UR41, UPT, UPT, UR21, 0x30, URZ ;  /* 0x0000003015297890 */ /* 0x000fe4000fffe0ff */
[----:B------:R-:W-:Y:S02]  /*4420*/  UIADD3 UR33, UPT, UPT, UR21, 0x38, URZ ;  /* 0x0000003815217890 */ /* 0x000fe4000fffe0ff */
[----:B------:R-:W-:Y:S02]  /*4430*/  UIADD3 UR25, UPT, UPT, UR21, 0x40, URZ ;  /* 0x0000004015197890 */ /* 0x000fe4000fffe0ff */
[----:B------:R-:W-:Y:S02]  /*4440*/  UPRMT UR37, UR47, 0x654, UR37 ;  /* 0x000006542f257896 */ /* 0x000fe40008000025 */
[----:B------:R-:W-:-:S02]  /*4450*/  USHF.R.U32.HI UR39, URZ, UR49, UR6 ;  /* 0x00000031ff277299 */ /* 0x000fc40008011606 */
[----:B--2---:R-:W-:Y:S02]  /*4460*/  USHF.R.U32.HI UR38, URZ, UR52, UR38 ;  /* 0x00000034ff267299 */ /* 0x004fe40008011626 */
[----:B------:R-:W-:-:S11]  /*4470*/  UISETP.NE.AND UP3, UPT, UR4, 0x1, UPT ;  /* 0x000000010400788c */ /* 0x000fd6000bf65270 */
.L_x_95:
[C---:B------:R-:W-:Y:S02]  /*4480*/  LEA R12, R14.reuse, UR21, 0x3 ;  /* 0x000000150e0c7c11 */ /* 0x040fe4000f8e18ff */
[----:B------:R-:W-:Y:S02]  /*4490*/  SHF.L.U32 R0, R13, 0x1f, RZ ;  /* 0x0000001f0d007819 */ /* 0x000fe400000006ff */
[----:B------:R-:W-:Y:S02]  /*44a0*/  LEA R8, R14, UR21, 0x4 ;  /* 0x000000150e087c11 */ /* 0x000fe4000f8e20ff */
[----:B--2---:R-:W2:Y:S02]  /*44b0*/  SYNCS.PHASECHK.TRANS64.TRYWAIT P0, [R12+URZ+0x80], R0 ;  /* 0x000080000c0075a7 */ /* 0x004ea400080011ff */
[----:B--2---:R-:W-:Y:S05]  /*44c0*/  @!P0 BRA `(.L_x_85) ;  /* 0x0000004c00b48947 */ /* 0x004fea0003800000 */
.L_x_176:
[----:B------:R-:W3:Y:S01]  /*44d0*/  LDS.128 R8, [R8+0x110] ;  /* 0x0001100008087984 */ /* 0x000ee20000000c00 */
[----:B------:R-:W-:Y:S01]  /*44e0*/  UISETP.GE.AND UP0, UPT, UR45, 0x1, UPT ;  /* 0x000000012d00788c */ /* 0x000fe2000bf06270 */
[----:B------:R-:W-:Y:S01]  /*44f0*/  @!PT LDS RZ, [RZ] ;  /* 0x00000000fffff984 */ /* 0x000fe20000000800 */
[----:B------:R-:W-:Y:S01]  /*4500*/  @!PT LDS RZ, [RZ] ;  /* 0x00000000fffff984 */ /* 0x000fe20000000800 */
[----:B------:R-:W-:Y:S01]  /*4510*/  @!PT LDS RZ, [RZ] ;  /* 0x00000000fffff984 */ /* 0x000fe20000000800 */
[----:B------:R-:W-:Y:S01]  /*4520*/  @!PT LDS RZ, [RZ] ;  /* 0x00000000fffff984 */ /* 0x000fe20000000800 */
[----:B------:R1:W-:Y:S06]  /*4530*/  MEMBAR.ALL.CTA ;  /* 0x0000000000007992 */ /* 0x0003ec0000008000 */
[----:B-1----:R-:W1:Y:S01]  /*4540*/  FENCE.VIEW.ASYNC.S ;  /* 0x00000000000073c6 */ /* 0x002e620000000000 */
[----:B---3--:R-:W-:Y:S11]  /*4550*/  LOP3.LUT P0, RZ, R10, 0x1, RZ, 0xc0, !PT ;  /* 0x000000010aff7812 */ /* 0x008ff6000780c0ff */
[----:B------:R-:W-:Y:S02]  /*4560*/  @!UPT UIADD3 URZ, UPT, UPT, URZ, URZ, URZ ;  /* 0x000000fffffff290 */ /* 0x000fe4000fffe0ff */
[----:B-1----:R-:W-:Y:S01]  /*4570*/  VOTEU.ANY UP1, P0 ;  /* 0x0000000000ff7886 */ /* 0x002fe20000020100 */
[----:B------:R-:W-:Y:S11]  /*4580*/  PLOP3.LUT P0, PT, PT, PT, UP1, 0x80, 0x8 ;  /* 0x000000000008781c */ /* 0x000ff60003f0f018 */
[----:B------:R-:W-:Y:S02]  /*4590*/  @!UPT UIADD3 URZ, UPT, UPT, URZ, URZ, URZ ;  /* 0x000000fffffff290 */ /* 0x000fe4000fffe0ff */
[----:B--2---:R-:W-:Y:S02]  /*45a0*/  @P0 SHF.R.U32.HI R0, RZ, 0x10, R9 ;  /* 0x00000010ff000819 */ /* 0x004fe40000011609 */
[----:B------:R-:W-:Y:S02]  /*45b0*/  @P0 MOV R6, R8 ;  /* 0x0000000800060202 */ /* 0x000fe40000000f00 */
[----:B------:R-:W-:Y:S01]  /*45c0*/  @P0 R2UR UR4, R0 ;  /* 0x00000000000402ca */ /* 0x000fe200000e0000 */
[----:B------:R-:W-:Y:S01]  /*45d0*/  VIADD R0, R12, 0x90 ;  /* 0x000000900c007836 */ /* 0x000fe20000000000 */
[----:B------:R-:W-:Y:S02]  /*45e0*/  @P0 LOP3.LUT R8, R9, 0xffff, RZ, 0xc0, !PT ;  /* 0x0000ffff09080812 */ /* 0x000fe400078ec0ff */
[----:B------:R-:W-:Y:S02]  /*45f0*/  @P0 R2UR UR6, R6 ;  /* 0x00000000060602ca */ /* 0x000fe400000e0000 */
[----:B------:R-:W-:Y:S02]  /*4600*/  PRMT R0, RZ, 0x654, R0 ;  /* 0x00000654ff007816 */ /* 0x000fe40000000000 */
[----:B------:R-:W-:Y:S02]  /*4610*/  @P0 R2UR UR5, R8 ;  /* 0x00000000080502ca */ /* 0x000fe400000e0000 */
[----:B------:R1:W-:Y:S03]  /*4620*/  SYNCS.ARRIVE.TRANS64.RED.A1T0 RZ, [R0+URZ], RZ ;  /* 0x000000ff00ff79a7 */ /* 0x0003e600081004ff */
[----:B------:R-:W-:Y:S04]  /*4630*/  @UP1 UMOV UR29, UR4 ;  /* 0x00000004001d1c82 */ /* 0x000fe80008000000 */
[----:B------:R-:W-:Y:S04]  /*4640*/  @UP1 UMOV UR14, UR6 ;  /* 0x00000006000e1c82 */ /* 0x000fe80008000000 */
[----:B------:R-:W-:Y:S01]  /*4650*/  @UP1 UMOV UR13, UR5 ;  /* 0x00000005000d1c82 */ /* 0x000fe20008000000 */
[----:B------:R-:W-:Y:S05]  /*4660*/  BRA.U !UP0, `(.L_x_86) ;  /* 0x0000000108a47547 */ /* 0x000fea000b800000 */
[----:B------:R-:W-:Y:S02]  /*4670*/  UIMAD.WIDE.U32 UR16, UR13, UR51, URZ ;  /* 0x000000330d1072a5 */ /* 0x000fe4000f8e00ff */
[----:B------:R-:W-:Y:S02]  /*4680*/  UIMAD.WIDE.U32 UR18, UR14, UR48, URZ ;  /* 0x000000300e1272a5 */ /* 0x000fe4000f8e00ff */
[----:B------:R-:W-:Y:S02]  /*4690*/  USEL UR4, UR30, UR38, !UP5 ;  /* 0x000000261e047287 */ /* 0x000fe4000e800000 */
[----:B------:R-:W-:Y:S02]  /*46a0*/  USEL UR7, UR31, UR39, !UP6 ;  /* 0x000000271f077287 */ /* 0x000fe4000f000000 */
[----:B------:R-:W-:Y:S02]  /*46b0*/  UIMAD.WIDE.U32 UR8, UR4, UR22, URZ ;  /* 0x00000016040872a5 */ /* 0x000fe4000f8e00ff */
[----:B------:R-:W-:Y:S01]  /*46c0*/  UIMAD.WIDE.U32 UR10, UR7, UR22, URZ ;  /* 0x00000016070a72a5 */ /* 0x000fe2000f8e00ff */
[----:B------:R-:W-:Y:S02]  /*46d0*/  UMOV UR5, UR17 ;  /* 0x0000001100057c82 */ /* 0x000fe40008000000 */
[----:B------:R-:W-:Y:S03]  /*46e0*/  USHF.R.U32.HI UR6, URZ, UR52, UR5 ;  /* 0x00000034ff067299 */ /* 0x000fe60008011605 */
[----:B------:R-:W-:Y:S01]  /*46f0*/  UMOV UR5, UR19 ;  /* 0x0000001300057c82 */ /* 0x000fe20008000000 */
[----:B------:R-:W-:Y:S02]  /*4700*/  USEL UR6, UR13, UR6, !UP5 ;  /* 0x000000060d067287 */ /* 0x000fe4000e800000 */
[----:B------:R-:W-:Y:S03]  /*4710*/  USHF.R.U32.HI UR12, URZ, UR49, UR5 ;  /* 0x00000031ff0c7299 */ /* 0x000fe60008011605 */
[----:B------:R-:W-:Y:S02]  /*4720*/  UMOV UR5, UR9 ;  /* 0x0000000900057c82 */ /* 0x000fe40008000000 */
[----:B------:R-:W-:Y:S03]  /*4730*/  @UP4 USHF.R.U32.HI UR4, URZ, UR23, UR5 ;  /* 0x00000017ff044299 */ /* 0x000fe60008011605 */
[----:B------:R-:W-:Y:S01]  /*4740*/  UMOV UR5, UR11 ;  /* 0x0000000b00057c82 */ /* 0x000fe20008000000 */
[----:B------:R-:W-:Y:S02]  /*4750*/  UIMAD UR4, UR45, UR4, URZ ;  /* 0x000000042d0472a4 */ /* 0x000fe4000f8e02ff */
[----:B------:R-:W-:Y:S02]  /*4760*/  @UP4 USHF.R.U32.HI UR7, URZ, UR23, UR5 ;  /* 0x00000017ff074299 */ /* 0x000fe40008011605 */
[----:B------:R-:W-:Y:S02]  /*4770*/  UIMAD.WIDE.U32 UR10, UR6, UR22, URZ ;  /* 0x00000016060a72a5 */ /* 0x000fe4000f8e00ff */
[----:B------:R-:W-:Y:S02]  /*4780*/  USEL UR5, UR14, UR12, !UP6 ;  /* 0x0000000c0e057287 */ /* 0x000fe4000f000000 */
[----:B------:R-:W-:Y:S02]  /*4790*/  UIMAD UR8, UR45, UR7, URZ ;  /* 0x000000072d0872a4 */ /* 0x000fe4000f8e02ff */
[----:B------:R-:W-:Y:S03]  /*47a0*/  UISETP.GE.AND UP0, UPT, UR6, UR4, UPT ;  /* 0x000000040600728c */ /* 0x000fe6000bf06270 */
[----:B------:R-:W-:Y:S01]  /*47b0*/  UMOV UR4, UR11 ;  /* 0x0000000b00047c82 */ /* 0x000fe20008000000 */
[----:B------:R-:W-:Y:S02]  /*47c0*/  UISETP.GE.OR UP0, UPT, UR5, UR8, UP0 ;  /* 0x000000080500728c */ /* 0x000fe40008706670 */
[----:B------:R-:W-:Y:S02]  /*47d0*/  USHF.R.U32.HI UR4, URZ, UR23, UR4 ;  /* 0x00000017ff047299 */ /* 0x000fe40008011604 */
[----:B------:R-:W-:Y:S02]  /*47e0*/  UIMAD.WIDE.U32 UR8, UR5, UR22, URZ ;  /* 0x00000016050872a5 */ /* 0x000fe4000f8e00ff */
[----:B------:R-:W-:Y:S04]  /*47f0*/  USEL UR10, UR6, UR4, !UP4 ;  /* 0x00000004060a7287 */ /* 0x000fe8000e000000 */
[----:B------:R-:W-:Y:S01]  /*4800*/  UIADD3 UR11, UPT, UPT, -UR10, URZ, URZ ;  /* 0x000000ff0a0b7290 */ /* 0x000fe2000fffe1ff */
[----:B------:R-:W-:Y:S02]  /*4810*/  @!UP0 UMOV UR4, UR9 ;  /* 0x0000000900048c82 */ /* 0x000fe40008000000 */
[----:B------:R-:W-:Y:S02]  /*4820*/  @!UP0 USHF.R.U32.HI UR4, URZ, UR23, UR4 ;  /* 0x00000017ff048299 */ /* 0x000fe40008011604 */
[----:B------:R-:W-:Y:S02]  /*4830*/  UIMAD UR8, UR45, UR11, UR6 ;  /* 0x0000000b2d0872a4 */ /* 0x000fe4000f8e0206 */
[----:B------:R-:W-:Y:S04]  /*4840*/  @!UP0 USEL UR4, UR5, UR4, !UP4 ;  /* 0x0000000405048287 */ /* 0x000fe8000e000000 */
[----:B------:R-:W-:Y:S02]  /*4850*/  @!UP0 UIMAD UR7, UR7, UR8, UR4 ;  /* 0x00000008070782a4 */ /* 0x000fe4000f8e0204 */
[----:B------:R-:W-:Y:S02]  /*4860*/  @!UP0 UIADD3 UR9, UPT, UPT, UR10, -UR4, URZ ;  /* 0x800000040a098290 */ /* 0x000fe4000fffe0ff */
[----:B------:R-:W-:Y:S02]  /*4870*/  UIADD3 UR8, UPT, UPT, -UR6, URZ, URZ ;  /* 0x000000ff06087290 */ /* 0x000fe4000fffe1ff */
[----:B------:R-:W-:Y:S02]  /*4880*/  UIADD3 UR4, UPT, UPT, -UR5, URZ, URZ ;  /* 0x000000ff05047290 */ /* 0x000fe4000fffe1ff */
[----:B------:R-:W-:Y:S03]  /*4890*/  @!UP0 UIMAD UR6, UR9, UR45, UR5 ;  /* 0x0000002d090682a4 */ /* 0x000fe6000f8e0205 */
[----:B------:R-:W-:Y:S01]  /*48a0*/  @!UP0 UMOV UR5, UR7 ;  /* 0x0000000700058c82 */ /* 0x000fe20008000000 */
[----:B------:R-:W-:Y:S02]  /*48b0*/  UIMAD UR7, UR15, UR4, UR14 ;  /* 0x000000040f0772a4 */ /* 0x000fe4000f8e020e */
[----:B------:R-:W-:Y:S02]  /*48c0*/  UIMAD UR4, UR50, UR8, UR13 ;  /* 0x00000008320472a4 */ /* 0x000fe4000f8e020d */
[----:B------:R-:W-:Y:S02]  /*48d0*/  UIMAD UR14, UR5, UR15, UR7 ;  /* 0x0000000f050e72a4 */ /* 0x000fe4000f8e0207 */
[----:B------:R-:W-:Y:S11]  /*48e0*/  UIMAD UR13, UR6, UR50, UR4 ;  /* 0x00000032060d72a4 */ /* 0x000ff6000f8e0204 */
[----:B------:R-:W-:Y:S01]  /*48f0*/  @!UPT UIADD3 URZ, UPT, UPT, URZ, URZ, URZ ;  /* 0x000000fffffff290 */ /* 0x000fe2000fffe0ff */
.L_x_86:
[----:B------:R-:W2:Y:S01]  /*4900*/  @!UP3 LDCU.128 UR8, c[0x0][0xb10] ;  /* 0x00016200ff08b7ac */ /* 0x000ea20008000c00 */
[C---:B----4-:R-:W-:Y:S02]  /*4910*/  ISETP.NE.U32.AND P1, PT, R4.reuse, RZ, PT ;  /* 0x000000ff0400720c */ /* 0x050fe40003f25070 */
[----:B------:R-:W-:Y:S02]  /*4920*/  ISETP.NE.U32.AND P0, PT, R4, RZ, PT ;  /* 0x000000ff0400720c */ /* 0x000fe40003f05070 */
[C---:B------:R-:W-:Y:S02]  /*4930*/  ISETP.NE.AND.EX P1, PT, R5.reuse, RZ, PT, P1 ;  /* 0x000000ff0500720c */ /* 0x040fe40003f25310 */
[----:B------:R-:W-:Y:S01]  /*4940*/  ISETP.NE.AND.EX P0, PT, R5, RZ, PT, P0 ;  /* 0x000000ff0500720c */ /* 0x000fe20003f05300 */
[----:B------:R-:W3:Y:S01]  /*4950*/  @!UP3 LDCU UR5, c[0x0][0xb0c] ;  /* 0x00016180ff05b7ac */ /* 0x000ee20008000800 */
[----:B------:R-:W-:Y:S01]  /*4960*/  SHF.L.U32 R9, R15, 0x1f, RZ ;  /* 0x0000001f0f097819 */ /* 0x000fe200000006ff */
[----:B------:R-:W-:Y:S02]  /*4970*/  USHF.L.U32 UR42, UR24, 0x7, URZ ;  /* 0x00000007182a7899 */ /* 0x000fe400080006ff */
[----:B------:R-:W-:Y:S02]  /*4980*/  USHF.L.U32 UR43, UR20, 0x6, URZ ;  /* 0x00000006142b7899 */ /* 0x000fe400080006ff */
[----:B--2---:R-:W-:Y:S07]  /*4990*/  UIMAD.WIDE.U32 UR6, UR14, UR8, URZ ;  /* 0x000000080e0672a5 */ /* 0x004fee000f8e00ff */
[----:B------:R-:W-:Y:S01]  /*49a0*/  @!UP3 UMOV UR4, UR7 ;  /* 0x000000070004bc82 */ /* 0x000fe20008000000 */
[----:B---3--:R-:W-:Y:S02]  /*49b0*/  @!UP3 UISETP.NE.AND UP0, UPT, UR5, 0x1, UPT ;  /* 0x000000010500b88c */ /* 0x008fe4000bf05270 */
[----:B------:R-:W-:Y:S02]  /*49c0*/  @!UP3 USHF.R.U32.HI UR4, URZ, UR9, UR4 ;  /* 0x00000009ff04b299 */ /* 0x000fe40008011604 */
[----:B------:R-:W-:Y:S02]  /*49d0*/  UIMAD.WIDE.U32 UR6, UR13, UR11, URZ ;  /* 0x0000000b0d0672a5 */ /* 0x000fe4000f8e00ff */
[----:B------:R-:W-:Y:S02]  /*49e0*/  @!UP3 USEL UR8, UR14, UR4, !UP0 ;  /* 0x000000040e08b287 */ /* 0x000fe4000c000000 */
[----:B------:R-:W-:Y:S03]  /*49f0*/  @!UP3 UISETP.NE.AND UP0, UPT, UR10, 0x1, UPT ;  /* 0x000000010a00b88c */ /* 0x000fe6000bf05270 */
[----:B------:R-:W-:Y:S02]  /*4a00*/  @!UP3 UMOV UR6, UR7 ;  /* 0x000000070006bc82 */ /* 0x000fe40008000000 */
[----:B------:R-:W2:Y:S02]  /*4a10*/  @!UP3 LDCU UR4, c[0x0][0xb20] ;  /* 0x00016400ff04b7ac */ /* 0x000ea40008000800 */
[----:B--2---:R-:W-:Y:S04]  /*4a20*/  @!UP3 USHF.R.U32.HI UR6, URZ, UR4, UR6 ;  /* 0x00000004ff06b299 */ /* 0x004fe80008011606 */
[----:B------:R-:W-:Y:S04]  /*4a30*/  @!UP3 USEL UR6, UR13, UR6, !UP0 ;  /* 0x000000060d06b287 */ /* 0x000fe8000c000000 */
[----:B------:R-:W-:Y:S02]  /*4a40*/  @!UP3 UIADD3 UR4, UPT, UPT, -UR8, UR6, URZ ;  /* 0x000000060804b290 */ /* 0x000fe4000fffe1ff */
[----:B------:R-:W-:Y:S02]  /*4a50*/  @!UP3 UIADD3 UR6, UPT, UPT, UR8, -UR6, URZ ;  /* 0x800000060806b290 */ /* 0x000fe4000fffe0ff */
[----:B------:R-:W-:Y:S02]  /*4a60*/  @!UP3 UIMAD UR14, UR4, UR5, UR14 ;  /* 0x00000005040eb2a4 */ /* 0x000fe4000f8e020e */
[----:B------:R-:W-:Y:S01]  /*4a70*/  @!UP3 UIMAD UR13, UR6, UR10, UR13 ;  /* 0x0000000a060db2a4 */ /* 0x000fe2000f8e020d */
[----:B------:R-:W-:Y:S11]  /*4a80*/  BRA.U UP2, `(.L_x_87) ;  /* 0x0000000102107547 */ /* 0x000ff6000b800000 */
[----:B------:R-:W-:Y:S04]  /*4a90*/  MOV R6, UR46 ;  /* 0x0000002e00067c02 */ /* 0x000fe80008000f00 */
[----:B------:R-:W-:Y:S04]  /*4aa0*/  SHF.L.U32 R6, R6, 0x1f, RZ ;  /* 0x0000001f06067819 */ /* 0x000fe800000006ff */
[----:B------:R-:W2:Y:S02]  /*4ab0*/  SYNCS.PHASECHK.TRANS64.TRYWAIT P2, [UR21+0x78], R6 ;  /* 0x00007806ff0075a7 */ /* 0x000ea40008041115 */
[----:B--2---:R-:W-:Y:S05]  /*4ac0*/  @!P2 BRA `(.L_x_88) ;  /* 0x000000480048a947 */ /* 0x004fea0003800000 */
.L_x_87:
[----:B------:R-:W-:Y:S05]  /*4ad0*/  @!P1 BRA `(.L_x_89) ;  /* 0x0000000000309947 */ /* 0x000fea0003800000 */
[----:B------:R-:W-:Y:S01]  /*4ae0*/  ISETP.NE.U32.AND P1, PT, R2, RZ, PT ;  /* 0x000000ff0200720c */ /* 0x000fe20003f25070 */
[----:B------:R-:W2:Y:S01]  /*4af0*/  LDCU.64 UR4, c[0x0][0x358] ;  /* 0x00006b00ff0477ac */ /* 0x000ea20008000a00 */
[----:B------:R-:W-:Y:S02]  /*4b00*/  IMAD.MOV.U32 R46, RZ, RZ, 0x1 ;  /* 0x00000001ff2e7424 */ /* 0x000fe400078e00ff */
[----:B------:R-:W-:Y:S11]  /*4b10*/  ISETP.NE.AND.EX P1, PT, R3, RZ, PT, P1 ;  /* 0x000000ff0300720c */ /* 0x000ff60003f25310 */
[----:B------:R-:W-:Y:S02]  /*4b20*/  @!UPT UIADD3 URZ, UPT, UPT, URZ, URZ, URZ ;  /* 0x000000fffffff290 */ /* 0x000fe4000fffe0ff */
[----:B------:R-:W3:Y:S01]  /*4b30*/  @P1 LDC.64 R10, c[0x0][0x888] ;  /* 0x00022200ff0a1b82 */ /* 0x000ee20000000a00 */
[----:B-1----:R-:W-:Y:S04]  /*4b40*/  @P1 IMAD R0, R4, UR36, RZ ;  /* 0x0000002404001c24 */ /* 0x002fe8000f8e02ff */
[----:B---3--:R-:W-:Y:S04]  /*4b50*/  @P1 IMAD.WIDE R10, R0, 0x4, R10 ;  /* 0x00000004000a1825 */ /* 0x008fe800078e020a */
[----:B------:R-:W-:Y:S01]  /*4b60*/  HFMA2 R0, -RZ, RZ, 0, 5.9604644775390625e-08 ;  /* 0x00000001ff007431 */ /* 0x000fe200000001ff */
[----:B--2--5:R2:W5:Y:S04]  /*4b70*/  @P1 LDG.E R27, desc[UR4][R10.64] ;  /* 0x000000040a1b1981 */ /* 0x024568000c1e1900 */
[----:B------:R-:W-:Y:S01]  /*4b80*/  @!P1 PRMT R46, R0, 0x7610, R46 ;  /* 0x00007610002e9816 */ /* 0x000fe2000000002e */
[----:B--2---:R-:W3:Y:S06]  /*4b90*/  @!P1 LDC R27, c[0x0][0x880] ;  /* 0x00022000ff1b9b82 */ /* 0x004eec0000000800 */
.L_x_89:
[----:B---3-5:R-:W-:Y:S01]  /*4ba0*/  @!P0 FSETP.EQ.AND P1, PT, R27, RZ, PT ;  /* 0x000000ff1b00820b */ /* 0x028fe20003f22000 */
[----:B------:R-:W-:Y:S01]  /*4bb0*/  @!UPT UIADD3 URZ, UPT, UPT, URZ, URZ, URZ ;  /* 0x000000fffffff290 */ /* 0x000fe2000fffe0ff */
[----:B------:R-:W-:Y:S11]  /*4bc0*/  @!P0 BRA `(.L_x_90) ;  /* 0x0000000000188947 */ /* 0x000ff60003800000 */
[----:B------:R-:W-:Y:S02]  /*4bd0*/  LOP3.LUT P0, RZ, R46, 0xff, RZ, 0xc0, !PT ;  /* 0x000000ff2eff7812 */ /* 0x000fe4000780c0ff */
[----:B------:R-:W-:Y:S04]  /*4be0*/  ISETP.NE.U32.AND P1, PT, R2, RZ, PT ;  /* 0x000000ff0200720c */ /* 0x000fe80003f25070 */
[----:B------:R-:W-:Y:S04]  /*4bf0*/  ISETP.NE.AND.EX P1, PT, R3, RZ, PT, P1 ;  /* 0x000000ff0300720c */ /* 0x000fe80003f25310 */
[----:B------:R-:W-:Y:S03]  /*4c00*/  PLOP3.LUT P1, PT, P1, PT, PT, 0x8, 0x80 ;  /* 0x000000000080781c */ /* 0x000fe60000f2e170 */
[----:B------:R-:W-:Y:S11]  /*4c10*/  @P0 FSETP.EQ.AND P1, PT, R27, RZ, PT ;  /* 0x000000ff1b00020b */ /* 0x000ff60003f22000 */
[----:B------:R-:W-:Y:S02]  /*4c20*/  @!UPT UIADD3 URZ, UPT, UPT, URZ, URZ, URZ ;  /* 0x000000fffffff290 */ /* 0x000fe4000fffe0ff */
.L_x_90:
[----:B------:R-:W2:Y:S01]  /*4c30*/  SYNCS.PHASECHK.TRANS64.TRYWAIT P2, [UR21+0x50], R9 ;  /* 0x00005009ff0075a7 */ /* 0x000ea20008041115 */
[----:B------:R-:W-:Y:S04]  /*4c40*/  ELECT P0, URZ, PT ;  /* 0x0000000000ff782f */ /* 0x000fe80003800000 */
[----:B------:R-:W-:Y:S11]  /*4c50*/  PLOP3.LUT P1, PT, P1, P0, PT, 0xf2, 0x2f ;  /* 0x00000000002f781c */ /* 0x000ff60000f21e72 */
[----:B------:R-:W-:Y:S02]  /*4c60*/  @!UPT UIADD3 URZ, UPT, UPT, URZ, URZ, URZ ;  /* 0x000000fffffff290 */ /* 0x000fe4000fffe0ff */
[----:B------:R-:W-:Y:S05]  /*4c70*/  @!P1 IADD3 R8, P0, PT, R16, 0x580, RZ ;  /* 0x0000058010089810 */ /* 0x000fea0007f1e0ff */
[----:B-1----:R-:W-:Y:S01]  /*4c80*/  @!P1 IMAD.X R6, RZ, RZ, R17, P0 ;  /* 0x000000ffff069224 */ /* 0x002fe200000e0611 */
[----:B--2---:R-:W-:Y:S07]  /*4c90*/  @!P2 BRA `(.L_x_91) ;  /* 0x0000004400eca947 */ /* 0x004fee0003800000 */
.L_x_179:
[----:B------:R-:W-:Y:S01]  /*4ca0*/  @!P1 R2UR UR5, R8 ;  /* 0x00000000080592ca */ /* 0x000fe200000e0000 */
[----:B------:R-:W-:Y:S01]  /*4cb0*/  VOTEU.ALL UP0, P1 ;  /* 0x0000000000ff7886 */ /* 0x000fe20000800000 */
[----:B------:R-:W-:Y:S01]  /*4cc0*/  @!P1 R2UR UR4, R6 ;  /* 0x00000000060492ca */ /* 0x000fe200000e0000 */
[----:B------:R-:W-:Y:S01]  /*4cd0*/  UMOV UR16, 0x0 ;  /* 0x0000000000107882 */ /* 0x000fe20000000000 */
[----:B------:R-:W-:Y:S01]  /*4ce0*/  UMOV UR17, 0x10000000 ;  /* 0x1000000000117882 */ /* 0x000fe20000000000 */
[----:B------:R-:W-:Y:S01]  /*4cf0*/  UMOV UR44, UR36 ;  /* 0x00000024002c7c82 */ /* 0x000fe20008000000 */
[----:B------:R-:W-:Y:S01]  /*4d00*/  @!UP0 UIADD3 UR40, UPT, UPT, UR21, 0x200, URZ ;  /* 0x0000020015288890 */ /* 0x000fe2000fffe0ff */
[----:B-1----:R-:W-:Y:S01]  /*4d10*/  @!P1 IMAD.MOV.U32 R0, RZ, RZ, 0x1000 ;  /* 0x00001000ff009424 */ /* 0x002fe200078e00ff */
[----:B------:R-:W-:Y:S01]  /*4d20*/  @!UP0 UIADD3 UR10, UPT, UPT, UR42, 0x40, URZ ;  /* 0x000000402a0a8890 */ /* 0x000fe2000fffe0ff */
[----:B------:R-:W-:Y:S01]  /*4d30*/  @!P1 IADD3 R8, P0, PT, R16, 0x580, RZ ;  /* 0x0000058010089810 */ /* 0x000fe20007f1e0ff */
[----:B------:R-:W-:Y:S01]  /*4d40*/  @!UP0 UIADD3 UR8, UPT, UPT, UR21, 0xa00, URZ ;  /* 0x00000a0015088890 */ /* 0x000fe2000fffe0ff */
[----:B------:R-:W-:Y:S02]  /*4d50*/  VOTEU.ALL UP0, P1 ;  /* 0x0000000000ff7886 */ /* 0x000fe40000800000 */
[----:B------:R-:W-:Y:S01]  /*4d60*/  IMAD.U32 R10, RZ, RZ, UR5 ;  /* 0x00000005ff0a7e24 */ /* 0x000fe2000f8e00ff */
[----:B------:R-:W-:Y:S01]  /*4d70*/  UMOV UR9, UR41 ;  /* 0x0000002900097c82 */ /* 0x000fe20008000000 */
[----:B------:R-:W-:Y:S01]  /*4d80*/  IMAD.U32 R11, RZ, RZ, UR4 ;  /* 0x00000004ff0b7e24 */ /* 0x000fe2000f8e00ff */
[----:B------:R-:W-:Y:S01]  /*4d90*/  UMOV UR11, UR43 ;  /* 0x0000002b000b7c82 */ /* 0x000fe20008000000 */
[----:B------:R-:W-:Y:S01]  /*4da0*/  UMOV UR12, UR36 ;  /* 0x00000024000c7c82 */ /* 0x000fe20008000000 */
[----:B------:R-:W-:Y:S01]  /*4db0*/  @!P1 R2UR UR4, R10 ;  /* 0x000000000a0492ca */ /* 0x000fe200000e0000 */
[----:B------:R-:W-:Y:S01]  /*4dc0*/  UPRMT UR6, UR47, 0x654, UR41 ;  /* 0x000006542f067896 */ /* 0x000fe20008000029 */
[----:B------:R-:W-:Y:S01]  /*4dd0*/  @!P1 R2UR UR5, R11 ;  /* 0x000000000b0592ca */ /* 0x000fe200000e0000 */
[----:B------:R-:W-:Y:S11]  /*4de0*/  @!P1 IMAD.X R6, RZ, RZ, R17, P0 ;  /* 0x000000ffff069224 */ /* 0x000ff600000e0611 */
[----:B------:R-:W-:Y:S01]  /*4df0*/  @!UPT UIADD3 URZ, UPT, UPT, URZ, URZ, URZ ;  /* 0x000000fffffff290 */ /* 0x000fe2000fffe0ff */
[----:B------:R1:W-:Y:S01]  /*4e00*/  @!UP0 UTMALDG.3D [UR40], [UR4], desc[UR16] ;  /* 0x00001028040085b4 */ /* 0x0003e20008011000 */
[----:B------:R-:W-:Y:S05]  /*4e10*/  VOTEU.ALL UP0, P1 ;  /* 0x0000000000ff7886 */ /* 0x000fea0000800000 */
[----:B------:R1:W-:Y:S01]  /*4e20*/  @!UP0 UTMALDG.3D [UR8], [UR4], desc[UR16] ;  /* 0x00001008040085b4 */ /* 0x0003e20008011000 */
[----:B------:R1:W-:Y:S01]  /*4e30*/  @!P1 SYNCS.ARRIVE.TRANS64.RED.A0TR RZ, [UR21+0x30], R0 ;  /* 0x00003000ffff99a7 */ /* 0x0003e20008300415 */
[----:B------:R-:W-:Y:S01]  /*4e40*/  SYNCS.ARRIVE.TRANS64.RED.A1T0 RZ, [UR6], RZ ;  /* 0x000000ffffff79a7 */ /* 0x000fe20008100406 */
[----:B------:R-:W2:Y:S02]  /*4e50*/  SYNCS.PHASECHK.TRANS64.TRYWAIT P2, [UR21+0x58], R9 ;  /* 0x00005809ff0075a7 */ /* 0x000ea40008041115 */
[----:B-12---:R-:W-:Y:S05]  /*4e60*/  @!P2 BRA `(.L_x_92) ;  /* 0x000000440090a947 */ /* 0x006fea0003800000 */
.L_x_181:
        /* <DEDUP_REMOVED lines=10> */
[----:B------:R-:W-:Y:S02]  /*4f10*/  @!UP0 UIADD3 UR10, UPT, UPT, UR42, 0x50, URZ ;  /* 0x000000502a0a8890 */ /* 0x000fe4000fffe0ff */
[----:B------:R-:W-:Y:S01]  /*4f20*/  @!UP0 UIADD3 UR8, UPT, UPT, UR21, 0x1a00, URZ ;  /* 0x00001a0015088890 */ /* 0x000fe2000fffe0ff */
[----:B------:R-:W-:Y:S01]  /*4f30*/  IMAD.U32 R10, RZ, RZ, UR5 ;  /* 0x00000005ff0a7e24 */ /* 0x000fe2000f8e00ff */
[----:B------:R-:W-:Y:S01]  /*4f40*/  VOTEU.ALL UP0, P1 ;  /* 0x0000000000ff7886 */ /* 0x000fe20000800000 */
[----:B------:R-:W-:Y:S01]  /*4f50*/  IMAD.U32 R11, RZ, RZ, UR4 ;  /* 0x00000004ff0b7e24 */ /* 0x000fe2000f8e00ff */
[----:B------:R-:W-:Y:S01]  /*4f60*/  UMOV UR9, UR33 ;  /* 0x0000002100097c82 */ /* 0x000fe20008000000 */
[----:B------:R-:W-:Y:S01]  /*4f70*/  UMOV UR11, UR43 ;  /* 0x0000002b000b7c82 */ /* 0x000fe20008000000 */
[----:B------:R-:W-:Y:S01]  /*4f80*/  @!P1 R2UR UR4, R10 ;  /* 0x000000000a0492ca */ /* 0x000fe200000e0000 */
[----:B------:R-:W-:Y:S01]  /*4f90*/  UMOV UR12, UR36 ;  /* 0x00000024000c7c82 */ /* 0x000fe20008000000 */
[----:B------:R-:W-:Y:S01]  /*4fa0*/  @!P1 R2UR UR5, R11 ;  /* 0x000000000b0592ca */ /* 0x000fe200000e0000 */
[----:B------:R-:W-:Y:S01]  /*4fb0*/  UPRMT UR6, UR47, 0x654, UR33 ;  /* 0x000006542f067896 */ /* 0x000fe20008000021 */
[----:B------:R-:W-:Y:S11]  /*4fc0*/  @!P1 IMAD.X R6, RZ, RZ, R17, P0 ;  /* 0x000000ffff069224 */ /* 0x000ff600000e0611 */
[----:B------:R1:W-:Y:S01]  /*4fd0*/  @!UP0 UTMALDG.3D [UR32], [UR4], desc[UR16] ;  /* 0x00001020040085b4 */ /* 0x0003e20008011000 */
[----:B------:R-:W-:Y:S05]  /*4fe0*/  VOTEU.ALL UP0, P1 ;  /* 0x0000000000ff7886 */ /* 0x000fea0000800000 */
[----:B------:R1:W-:Y:S01]  /*4ff0*/  @!UP0 UTMALDG.3D [UR8], [UR4], desc[UR16] ;  /* 0x00001008040085b4 */ /* 0x0003e20008011000 */
[----:B------:R1:W-:Y:S01]  /*5000*/  @!P1 SYNCS.ARRIVE.TRANS64.RED.A0TR RZ, [UR21+0x38], R0 ;  /* 0x00003800ffff99a7 */ /* 0x0003e20008300415 */
[----:B------:R-:W-:Y:S01]  /*5010*/  SYNCS.ARRIVE.TRANS64.RED.A1T0 RZ, [UR6], RZ ;  /* 0x000000ffffff79a7 */ /* 0x000fe20008100406 */
[----:B------:R-:W2:Y:S02]  /*5020*/  SYNCS.PHASECHK.TRANS64.TRYWAIT P2, [UR21+0x60], R9 ;  /* 0x00006009ff0075a7 */ /* 0x000ea40008041115 */
[----:B-12---:R-:W-:Y:S05]  /*5030*/  @!P2 BRA `(.L_x_93) ;  /* 0x000000440034a947 */ /* 0x006fea0003800000 */
.L_x_183:
        /* <DEDUP_REMOVED lines=9> */
[----:B------:R-:W-:Y:S01]  /*50d0*/  VIADD R14, R14, 0x1 ;  /* 0x000000010e0e7836 */ /* 0x000fe20000000000 */
        /* <DEDUP_REMOVED lines=10> */
[----:B------:R-:W-:Y:S01]  /*5180*/  UMOV UR12, UR36 ;  /* 0x00000024000c7c82 */ /* 0x000fe20008000000 */
[----:B------:R-:W-:Y:S11]  /*5190*/  UPRMT UR6, UR47, 0x654, UR25 ;  /* 0x000006542f067896 */ /* 0x000ff60008000019 */
[----:B------:R1:W-:Y:S01]  /*51a0*/  @!UP0 UTMALDG.3D [UR24], [UR4], desc[UR16] ;  /* 0x00001018040085b4 */ /* 0x0003e20008011000 */
[----:B------:R-:W-:Y:S05]  /*51b0*/  VOTEU.ALL UP0, P1 ;  /* 0x0000000000ff7886 */ /* 0x000fea0000800000 */
[----:B------:R1:W-:Y:S01]  /*51c0*/  @!UP0 UTMALDG.3D [UR8], [UR4], desc[UR16] ;  /* 0x00001008040085b4 */ /* 0x0003e20008011000 */
[----:B------:R1:W-:Y:S01]  /*51d0*/  @!P1 SYNCS.ARRIVE.TRANS64.RED.A0TR RZ, [UR21+0x40], R0 ;  /* 0x00004000ffff99a7 */ /* 0x0003e20008300415 */
[----:B------:R-:W-:Y:S01]  /*51e0*/  SYNCS.ARRIVE.TRANS64.RED.A1T0 RZ, [UR6], RZ ;  /* 0x000000ffffff79a7 */ /* 0x000fe20008100406 */
[----:B------:R-:W2:Y:S02]  /*51f0*/  SYNCS.PHASECHK.TRANS64.TRYWAIT P0, [UR21+0x68], R9 ;  /* 0x00006809ff0075a7 */ /* 0x000ea40008001115 */
[----:B-12---:R-:W-:Y:S05]  /*5200*/  @!P0 BRA `(.L_x_94) ;  /* 0x0000004000d88947 */ /* 0x006fea0003800000 */
.L_x_185:
[----:B------:R-:W-:Y:S01]  /*5210*/  UIADD3 UR24, UPT, UPT, UR13, UR63, URZ ;  /* 0x0000003f0d187290 */ /* 0x000fe2000fffe0ff */
[----:B------:R-:W-:Y:S01]  /*5220*/  @!P1 IADD3 R6, P0, PT, R16, 0x580, RZ ;  /* 0x0000058010069810 */ /* 0x000fe20007f1e0ff */
[----:B------:R-:W-:Y:S01]  /*5230*/  UPLOP3.LUT UP2, UPT, UPT, UPT, UPT, 0x80, 0x8 ;  /* 0x000000000008789c */ /* 0x000fe20003f4f070 */
[----:B------:R-:W-:Y:S01]  /*5240*/  R2UR UR26, R50 ;  /* 0x00000000321a72ca */ /* 0x000fe200000e0000 */
[----:B------:R-:W-:Y:S01]  /*5250*/  VOTEU.ALL UP0, P1 ;  /* 0x0000000000ff7886 */ /* 0x000fe20000800000 */
[----:B------:R-:W-:Y:S01]  /*5260*/  @!P1 R2UR UR5, R6 ;  /* 0x00000000060592ca */ /* 0x000fe200000e0000 */
[----:B-1----:R-:W-:Y:S01]  /*5270*/  @!P1 IMAD.X R0, RZ, RZ, R17, P0 ;  /* 0x000000ffff009224 */ /* 0x002fe200000e0611 */
[----:B------:R-:W-:Y:S01]  /*5280*/  UMOV UR6, 0x0 ;  /* 0x0000000000067882 */ /* 0x000fe20000000000 */
[----:B------:R-:W-:Y:S01]  /*5290*/  UMOV UR7, 0x10000000 ;  /* 0x1000000000077882 */ /* 0x000fe20000000000 */
[----:B------:R-:W-:Y:S01]  /*52a0*/  @!UP0 UIADD3 UR18, UPT, UPT, UR42, 0x30, URZ ;  /* 0x000000302a128890 */ /* 0x000fe2000fffe0ff */
[----:B------:R-:W-:Y:S01]  /*52b0*/  ISETP.NE.AND P0, PT, R14, 0x2, PT ;  /* 0x000000020e00780c */ /* 0x000fe20003f05270 */
[----:B------:R-:W-:Y:S01]  /*52c0*/  @!UP0 UIADD3 UR16, UPT, UPT, UR21, 0x3200, URZ ;  /* 0x0000320015108890 */ /* 0x000fe2000fffe0ff */
[----:B------:R-:W-:Y:S01]  /*52d0*/  @!P1 R2UR UR4, R0 ;  /* 0x00000000000492ca */ /* 0x000fe200000e0000 */
[----:B------:R-:W-:Y:S01]  /*52e0*/  @!UP0 UIADD3 UR17, UPT, UPT, UR21, 0x48, URZ ;  /* 0x0000004815118890 */ /* 0x000fe2000fffe0ff */
[----:B------:R-:W-:Y:S01]  /*52f0*/  SEL R0, RZ, 0x1, P0 ;  /* 0x00000001ff007807 */ /* 0x000fe20000000000 */
[----:B------:R-:W-:Y:S01]  /*5300*/  @!UP0 UIADD3 UR10, UPT, UPT, UR42, 0x70, URZ ;  /* 0x000000702a0a8890 */ /* 0x000fe2000fffe0ff */
[----:B------:R-:W-:Y:S01]  /*5310*/  LOP3.LUT R15, R15, 0x1, RZ, 0x3c, !PT ;  /* 0x000000010f0f7812 */ /* 0x000fe200078e3cff */
[----:B------:R-:W-:Y:S01]  /*5320*/  @!UP0 UIADD3 UR8, UPT, UPT, UR21, 0x3a00, URZ ;  /* 0x00003a0015088890 */ /* 0x000fe2000fffe0ff */
[----:B------:R-:W-:Y:S01]  /*5330*/  IMAD.U32 R8, RZ, RZ, UR5 ;  /* 0x00000005ff087e24 */ /* 0x000fe2000f8e00ff */
[----:B------:R-:W-:Y:S01]  /*5340*/  VOTEU.ALL UP0, P1 ;  /* 0x0000000000ff7886 */ /* 0x000fe20000800000 */
[----:B------:R-:W-:Y:S01]  /*5350*/  UMOV UR19, UR43 ;  /* 0x0000002b00137c82 */ /* 0x000fe20008000000 */
[----:B------:R-:W-:Y:S01]  /*5360*/  UMOV UR20, UR36 ;  /* 0x0000002400147c82 */ /* 0x000fe20008000000 */
[----:B------:R-:W-:Y:S01]  /*5370*/  UMOV UR11, UR43 ;  /* 0x0000002b000b7c82 */ /* 0x000fe20008000000 */
[----:B------:R-:W-:Y:S01]  /*5380*/  UMOV UR12, UR36 ;  /* 0x00000024000c7c82 */ /* 0x000fe20008000000 */
[----:B------:R-:W-:Y:S01]  /*5390*/  UMOV UR9, UR17 ;  /* 0x0000001100097c82 */ /* 0x000fe20008000000 */
[----:B------:R-:W-:Y:S01]  /*53a0*/  IMAD.U32 R9, RZ, RZ, UR4 ;  /* 0x00000004ff097e24 */ /* 0x000fe2000f8e00ff */
[----:B------:R-:W-:Y:S01]  /*53b0*/  @!P1 R2UR UR4, R8 ;  /* 0x00000000080492ca */ /* 0x000fe200000e0000 */
[----:B------:R-:W-:Y:S01]  /*53c0*/  UMOV UR36, UR29 ;  /* 0x0000001d00247c82 */ /* 0x000fe20008000000 */
[----:B------:R-:W-:Y:S02]  /*53d0*/  LOP3.LUT R13, R13, R0, RZ, 0x3c, !PT ;  /* 0x000000000d0d7212 */ /* 0x000fe400078e3cff */
[----:B------:R-:W-:Y:S02]  /*53e0*/  @!P1 R2UR UR5, R9 ;  /* 0x00000000090592ca */ /* 0x000fe400000e0000 */
[----:B------:R-:W-:Y:S11]  /*53f0*/  SEL R14, R14, RZ, P0 ;  /* 0x000000ff0e0e7207 */ /* 0x000ff60000000000 */
[----:B------:R1:W-:Y:S01]  /*5400*/  @!UP0 UTMALDG.3D [UR16], [UR4], desc[UR6] ;  /* 0x00000610040085b4 */ /* 0x0003e20008011000 */
[----:B------:R-:W-:Y:S05]  /*5410*/  VOTEU.ALL UP0, P1 ;  /* 0x0000000000ff7886 */ /* 0x000fea0000800000 */
[----:B------:R2:W-:Y:S01]  /*5420*/  @!UP0 UTMALDG.3D [UR8], [UR4], desc[UR6] ;  /* 0x00000608040085b4 */ /* 0x0005e20008011000 */
[----:B------:R2:W-:Y:S01]  /*5430*/  @!P1 SYNCS.ARRIVE.TRANS64.RED.A0TR RZ, [UR21+0x48], R7 ;  /* 0x00004807ffff99a7 */ /* 0x0005e20008300415 */
[----:B------:R-:W-:Y:S01]  /*5440*/  SYNCS.ARRIVE.TRANS64.RED.A1T0 RZ, [UR37], RZ ;  /* 0x000000ffffff79a7 */ /* 0x000fe20008100425 */
[----:B-1----:R-:W-:Y:S01]  /*5450*/  UIADD3 UR20, UPT, UPT, UR14, UR26, URZ ;  /* 0x0000001a0e147290 */ /* 0x002fe2000fffe0ff */
[----:B------:R-:W-:Y:S11]  /*5460*/  BRA.U UP1, `(.L_x_95) ;  /* 0xfffffff101047547 */ /* 0x000ff6000b83ffff */
[----:B------:R-:W-:-:S04]  /*5470*/  SHF.L.U32 R2, R15, 0x1f, RZ ;  /* 0x0000001f0f027819 */ /* 0x000fc800000006ff */
[----:B------:R-:W1:Y:S02]  /*5480*/  SYNCS.PHASECHK.TRANS64.TRYWAIT P0, [UR21+0x50], R2 ;  /* 0x00005002ff0075a7 */ /* 0x000e640008001115 */
[----:B-1----:R-:W-:Y:S05]  /*5490*/  @!P0 BRA `(.L_x_96) ;  /* 0x00000040004c8947 */ /* 0x002fea0003800000 */
.L_x_187:
[----:B------:R-:W3:Y:S02]  /*54a0*/  SYNCS.PHASECHK.TRANS64.TRYWAIT P0, [UR21+0x58], R2 ;  /* 0x00005802ff0075a7 */ /* 0x000ee40008001115 */
[----:B---3--:R-:W-:Y:S05]  /*54b0*/  @!P0 BRA `(.L_x_97) ;  /* 0x00000040005c8947 */ /* 0x008fea0003800000 */
.L_x_189:
[----:B------:R-:W3:Y:S02]  /*54c0*/  SYNCS.PHASECHK.TRANS64.TRYWAIT P0, [UR21+0x60], R2 ;  /* 0x00006002ff0075a7 */ /* 0x000ee40008001115 */
[----:B---3--:R-:W-:Y:S05]  /*54d0*/  @!P0 BRA `(.L_x_98) ;  /* 0x00000040006c8947 */ /* 0x008fea0003800000 */
.L_x_191:
[----:B-1----:R-:W-:-:S07]  /*54e0*/  MOV R0, UR21 ;  /* 0x0000001500007c02 */ /* 0x002fce0008000f00 */
.L_x_99:
[----:B-1----:R-:W-:-:S04]  /*54f0*/  SHF.L.U32 R2, R15, 0x1f, RZ ;  /* 0x0000001f0f027819 */ /* 0x002fc800000006ff */
[----:B------:R1:W3:Y:S03]  /*5500*/  SYNCS.PHASECHK.TRANS64.TRYWAIT P0, [R0+URZ+0x68], R2 ;  /* 0x00006802000075a7 */ /* 0x0002e600080011ff */
[----:B---3--:R-:W-:Y:S05]  /*5510*/  @!P0 NANOSLEEP.SYNCS 0x989680 ;  /* 0x009896800000895d */ /* 0x008fea0003900000 */
[----:B------:R-:W3:Y:S02]  /*5520*/  @!P0 SYNCS.PHASECHK.TRANS64 P0, [R0+URZ+0x68], R2 ;  /* 0x00006802000085a7 */ /* 0x000ee400080010ff */
[----:B--23--:R-:W-:Y:S05]  /*5530*/  @P0 EXIT ;  /* 0x000000000000094d */ /* 0x00cfea0003800000 */
[----:B------:R-:W-:Y:S05]  /*5540*/  BRA `(.L_x_99) ;  /* 0xfffffffc00e87947 */ /* 0x000fea000383ffff */
.L_x_84:
[----:B------:R-:W-:-:S06]  /*5550*/  UISETP.GE.AND UP0, UPT, UR25, 0x4, UPT ;  /* 0x000000041900788c */ /* 0x000fcc000bf06270 */
[----:B------:R-:W-:-:S13]  /*5560*/  PLOP3.LUT P0, PT, PT, PT, UP0, 0x80, 0x8 ;  /* 0x000000000008781c */ /* 0x000fda0003f0f008 */
[----:B------:R-:W-:Y:S05]  /*5570*/  @!P0 EXIT ;  /* 0x000000000000894d */ /* 0x000fea0003800000 */
[----:B------:R-:W-:Y:S01]  /*5580*/  BAR.SYNC.DEFER_BLOCKING 0x6, 0xa0 ;  /* 0x0182800000007b1d */ /* 0x000fe20000010000 */
[C---:B------:R-:W-:Y:S01]  /*5590*/  IMAD.SHL.U32 R45, R60.reuse, 0x10, RZ ;  /* 0x000000103c2d7824 */ /* 0x040fe200078e00ff */
[C---:B------:R-:W-:Y:S01]  /*55a0*/  SHF.L.U32 R3, R47.reuse, 0x15, RZ ;  /* 0x000000152f037819 */ /* 0x040fe200000006ff */
[C---:B------:R-:W-:Y:S02]  /*55b0*/  IMAD.U32 R23, R60.reuse, 0x10000, RZ ;  /* 0x000100003c177824 */ /* 0x040fe400078e00ff */
[----:B------:R-:W-:Y:S02]  /*55c0*/  HFMA2 R59, -RZ, RZ, 0, 5.9604644775390625e-08 ;  /* 0x00000001ff3b7431 */ /* 0x000fe400000001ff */
[----:B------:R-:W-:Y:S01]  /*55d0*/  IMAD.SHL.U32 R2, R60, 0x2, RZ ;  /* 0x000000023c027824 */ /* 0x000fe200078e00ff */
[----:B------:R-:W-:Y:S01]  /*55e0*/  UMOV UR43, 0x400 ;  /* 0x00000400002b7882 */ /* 0x000fe20000000000 */
[----:B------:R-:W1:Y:S01]  /*55f0*/  LDCU.64 UR4, c[0x0][0x890] ;  /* 0x00011200ff0477ac */ /* 0x000e620008000a00 */
[----:B------:R-:W2:Y:S01]  /*5600*/  LDC.64 R42, c[0x0][0x8b0] ;  /* 0x00022c00ff2a7b82 */ /* 0x000ea20000000a00 */
[----:B------:R-:W-:Y:S01]  /*5610*/  IMAD.SHL.U32 R6, R47, 0x200, RZ ;  /* 0x000002002f067824 */ /* 0x000fe200078e00ff */
[C---:B------:R-:W-:Y:S01]  /*5620*/  LOP3.LUT R7, R45.reuse, 0x40, RZ, 0xc0, !PT ;  /* 0x000000402d077812 */ /* 0x040fe200078ec0ff */
[----:B------:R-:W-:Y:S01]  /*5630*/  ULEA UR43, UR47, UR43, 0x18 ;  /* 0x0000002b2f2b7291 */ /* 0x000fe2000f8ec0ff */
[----:B------:R-:W-:Y:S01]  /*5640*/  LOP3.LUT R44, R45, 0x5b0, RZ, 0xc0, !PT ;  /* 0x000005b02d2c7812 */ /* 0x000fe200078ec0ff */
[----:B------:R-:W-:Y:S01]  /*5650*/  IMAD.MOV.U32 R22, RZ, RZ, RZ ;  /* 0x000000ffff167224 */ /* 0x000fe200078e00ff */
[----:B------:R-:W-:Y:S01]  /*5660*/  LOP3.LUT R3, R3, 0x200000, RZ, 0xc0, !PT ;  /* 0x0020000003037812 */ /* 0x000fe200078ec0ff */
[----:B------:R-:W-:Y:S01]  /*5670*/  IMAD.MOV.U32 R58, RZ, RZ, RZ ;  /* 0x000000ffff3a7224 */ /* 0x000fe200078e00ff */
[----:B------:R-:W3:Y:S01]  /*5680*/  LDC.64 R40, c[0x0][0x8a8] ;  /* 0x00022a00ff287b82 */ /* 0x000ee20000000a00 */
[----:B------:R-:W-:Y:S01]  /*5690*/  LOP3.LUT R2, R7, 0x8, R2, 0xf8, !PT ;  /* 0x0000000807027812 */ /* 0x000fe200078ef802 */
[----:B------:R-:W-:Y:S01]  /*56a0*/  IMAD.MOV.U32 R55, RZ, RZ, RZ ;  /* 0x000000ffff377224 */ /* 0x000fe200078e00ff */
[----:B------:R-:W-:Y:S01]  /*56b0*/  LOP3.LUT R44, R44, 0x200, R6, 0xf8, !PT ;  /* 0x000002002c2c7812 */ /* 0x000fe200078ef806 */
[----:B------:R-:W4:Y:S01]  /*56c0*/  LDCU UR60, c[0x0][0x370] ;  /* 0x00006e00ff3c77ac */ /* 0x000f220008000800 */
[----:B------:R-:W-:-:S02]  /*56d0*/  LOP3.LUT R23, R3, 0x400000, R23, 0xf8, !PT ;  /* 0x0040000003177812 */ /* 0x000fc400078ef817 */
[----:B------:R-:W-:Y:S01]  /*56e0*/  LOP3.LUT P0, RZ, R45, 0x40, RZ, 0xc0, !PT ;  /* 0x000000402dff7812 */ /* 0x000fe2000780c0ff */
[----:B------:R-:W4:Y:S01]  /*56f0*/  LDS R0, [UR43+0x130] ;  /* 0x0001302bff007984 */ /* 0x000f220008000800 */
[----:B-1----:R-:W-:Y:S01]  /*5700*/  IMAD.U32 R49, RZ, RZ, UR4 ;  /* 0x00000004ff317e24 */ /* 0x002fe2000f8e00ff */
[----:B------:R-:W-:Y:S01]  /*5710*/  UIADD3 UR4, UPT, UPT, UR43, 0x200, URZ ;  /* 0x000002002b047890 */ /* 0x000fe2000fffe0ff */
[----:B------:R-:W-:Y:S01]  /*5720*/  LOP3.LUT R44, R44, R2, RZ, 0xfc, !PT ;  /* 0x000000022c2c7212 */ /* 0x000fe200078efcff */
[----:B------:R-:W-:Y:S01]  /*5730*/  IMAD.U32 R48, RZ, RZ, UR5 ;  /* 0x00000005ff307e24 */ /* 0x000fe2000f8e00ff */
[----:B------:R-:W-:Y:S01]  /*5740*/  P2R R2, PR, RZ, 0x1 ;  /* 0x00000001ff027803 */ /* 0x000fe20000000000 */
[----:B------:R-:W1:Y:S01]  /*5750*/  LDCU UR42, c[0x0][0xb0c] ;  /* 0x00016180ff2a77ac */ /* 0x000e620008000800 */
[----:B------:R-:W-:Y:S01]  /*5760*/  LOP3.LUT R60, R60, 0x60, RZ, 0xc0, !PT ;  /* 0x000000603c3c7812 */ /* 0x000fe200078ec0ff */
[----:B------:R-:W-:Y:S01]  /*5770*/  IMAD.U32 R52, RZ, RZ, UR4 ;  /* 0x00000004ff347e24 */ /* 0x000fe2000f8e00ff */
[----:B------:R-:W-:Y:S01]  /*5780*/  MOV R57, RZ ;  /* 0x000000ff00397202 */ /* 0x000fe20000000f00 */
[----:B------:R-:W1:Y:S01]  /*5790*/  LDCU UR39, c[0x0][0xb30] ;  /* 0x00016600ff2777ac */ /* 0x000e620008000800 */
[----:B------:R-:W1:Y:S01]  /*57a0*/  LDCU.64 UR54, c[0x0][0x888] ;  /* 0x00011100ff3677ac */ /* 0x000e620008000a00 */
[----:B------:R-:W1:Y:S01]  /*57b0*/  LDCU.64 UR40, c[0x0][0xb28] ;  /* 0x00016500ff2877ac */ /* 0x000e620008000a00 */
[----:B------:R-:W1:Y:S01]  /*57c0*/  LDCU.128 UR56, c[0x0][0xb10] ;  /* 0x00016200ff3877ac */ /* 0x000e620008000c00 */
[----:B------:R-:W1:Y:S01]  /*57d0*/  LDCU UR53, c[0x0][0x374] ;  /* 0x00006e80ff3577ac */ /* 0x000e620008000800 */
[----:B------:R-:W-:Y:S01]  /*57e0*/  UMOV UR52, URZ ;  /* 0x000000ff00347c82 */ /* 0x000fe20008000000 */
[----:B------:R-:W-:Y:S01]  /*57f0*/  UMOV UR46, URZ ;  /* 0x000000ff002e7c82 */ /* 0x000fe20008000000 */
[----:B-1234-:R-:W-:-:S07]  /*5800*/  IMAD.IADD R23, R0, 0x1, R23 ;  /* 0x0000000100177824 */ /* 0x01efce00078e0217 */
.L_x_143:
[----:B------:R-:W-:Y:S02]  /*5810*/  LEA R3, R55, UR43, 0x3 ;  /* 0x0000002b37037c11 */ /* 0x000fe4000f8e18ff */
[----:B------:R-:W-:Y:S02]  /*5820*/  SHF.L.U32 R0, R57, 0x1f, RZ ;  /* 0x0000001f39007819 */ /* 0x000fe400000006ff */
[----:B-1----:R-:W-:Y:S02]  /*5830*/  LEA R4, R55, UR43, 0x4 ;  /* 0x0000002b37047c11 */ /* 0x002fe4000f8e20ff */
[----:B------:R-:W1:Y:S02]  /*5840*/  SYNCS.PHASECHK.TRANS64.TRYWAIT P0, [R3+URZ+0x80], R0 ;  /* 0x00008000030075a7 */ /* 0x000e6400080011ff */
[----:B-1----:R-:W-:Y:S05]  /*5850*/  @!P0 BRA `(.L_x_100) ;  /* 0x0000003c00a48947 */ /* 0x002fea0003800000 */
.L_x_192:
        /* <DEDUP_REMOVED lines=8> */
[----:B--2---:R-:W-:Y:S11]  /*58e0*/  LOP3.LUT P0, RZ, R6, 0x1, RZ, 0xc0, !PT ;  /* 0x0000000106ff7812 */ /* 0x004ff6000780c0ff */
[----:B------:R-:W-:Y:S02]  /*58f0*/  @!UPT UIADD3 URZ, UPT, UPT, URZ, URZ, URZ ;  /* 0x000000fffffff290 */ /* 0x000fe4000fffe0ff */
[----:B---3--:R-:W-:Y:S01]  /*5900*/  VOTEU.ANY UP1, P0 ;  /* 0x0000000000ff7886 */ /* 0x008fe20000020100 */
[----:B------:R-:W-:Y:S01]  /*5910*/  PLOP3.LUT P0, PT, PT, PT, UP1, 0x80, 0x8 ;  /* 0x000000000008781c */ /* 0x000fe20003f0f018 */
[----:B------:R-:W-:Y:S11]  /*5920*/  UP2UR UR62, UPR, URZ, 0x2 ;  /* 0x00000002ff3e7883 */ /* 0x000ff60008000000 */
[----:B------:R-:W-:Y:S01]  /*5930*/  @!UPT UIADD3 URZ, UPT, UPT, URZ, URZ, URZ ;  /* 0x000000fffffff290 */ /* 0x000fe2000fffe0ff */
[----:B-1----:R-:W-:Y:S02]  /*5940*/  @P0 SHF.R.U32.HI R0, RZ, 0x10, R5 ;  /* 0x00000010ff000819 */ /* 0x002fe40000011605 */
        /* <DEDUP_REMOVED lines=12> */
[----:B------:R-:W2:Y:S01]  /*5a10*/  LDCU UR12, c[0x0][0xb20] ;  /* 0x00016400ff0c77ac */ /* 0x000ea20008000800 */
[----:B------:R-:W-:Y:S02]  /*5a20*/  UIMAD.WIDE.U32 UR4, UR53, UR59, URZ ;  /* 0x0000003b350472a5 */ /* 0x000fe4000f8e00ff */
[----:B------:R-:W-:Y:S02]  /*5a30*/  UIMAD.WIDE.U32 UR6, UR60, UR56, URZ ;  /* 0x000000383c0672a5 */ /* 0x000fe4000f8e00ff */
[----:B------:R-:W-:Y:S02]  /*5a40*/  UISETP.NE.AND UP0, UPT, UR58, 0x1, UPT ;  /* 0x000000013a00788c */ /* 0x000fe4000bf05270 */
[----:B------:R-:W-:Y:S02]  /*5a50*/  UIMAD.WIDE.U32 UR8, UR37, UR59, URZ ;  /* 0x0000003b250872a5 */ /* 0x000fe4000f8e00ff */
[----:B------:R-:W-:Y:S02]  /*5a60*/  UIMAD.WIDE.U32 UR10, UR38, UR56, URZ ;  /* 0x00000038260a72a5 */ /* 0x000fe4000f8e00ff */
[----:B------:R-:W-:Y:S02]  /*5a70*/  UISETP.NE.AND UP1, UPT, UR42, 0x1, UPT ;  /* 0x000000012a00788c */ /* 0x000fe4000bf25270 */
[----:B------:R-:W-:Y:S01]  /*5a80*/  UISETP.NE.AND UP2, UPT, UR45, 0x1, UPT ;  /* 0x000000012d00788c */ /* 0x000fe2000bf45270 */
[----:B------:R-:W-:Y:S02]  /*5a90*/  UMOV UR4, UR5 ;  /* 0x0000000500047c82 */ /* 0x000fe40008000000 */
[----:B--2---:R-:W-:Y:S03]  /*5aa0*/  USHF.R.U32.HI UR5, URZ, UR12, UR4 ;  /* 0x0000000cff057299 */ /* 0x004fe60008011604 */
[----:B------:R-:W-:Y:S02]  /*5ab0*/  UMOV UR4, UR7 ;  /* 0x0000000700047c82 */ /* 0x000fe40008000000 */
[----:B------:R-:W-:Y:S02]  /*5ac0*/  USHF.R.U32.HI UR7, URZ, UR57, UR4 ;  /* 0x00000039ff077299 */ /* 0x000fe40008011604 */
[----:B------:R-:W-:Y:S02]  /*5ad0*/  USEL UR4, UR53, UR5, !UP0 ;  /* 0x0000000535047287 */ /* 0x000fe4000c000000 */
[----:B------:R-:W-:Y:S01]  /*5ae0*/  USEL UR7, UR60, UR7, !UP1 ;  /* 0x000000073c077287 */ /* 0x000fe2000c800000 */
[----:B------:R-:W-:Y:S01]  /*5af0*/  UMOV UR5, UR9 ;  /* 0x0000000900057c82 */ /* 0x000fe20008000000 */
[----:B------:R-:W-:Y:S02]  /*5b00*/  UIMAD.WIDE.U32 UR8, UR4, UR40, URZ ;  /* 0x00000028040872a5 */ /* 0x000fe4000f8e00ff */
[----:B------:R-:W-:Y:S03]  /*5b10*/  USHF.R.U32.HI UR6, URZ, UR12, UR5 ;  /* 0x0000000cff067299 */ /* 0x000fe60008011605 */
[----:B------:R-:W-:Y:S01]  /*5b20*/  UMOV UR5, UR11 ;  /* 0x0000000b00057c82 */ /* 0x000fe20008000000 */
[----:B------:R-:W-:Y:S02]  /*5b30*/  UIMAD.WIDE.U32 UR10, UR7, UR40, URZ ;  /* 0x00000028070a72a5 */ /* 0x000fe4000f8e00ff */
[----:B------:R-:W-:Y:S02]  /*5b40*/  USHF.R.U32.HI UR12, URZ, UR57, UR5 ;  /* 0x00000039ff0c7299 */ /* 0x000fe40008011605 */
[----:B------:R-:W-:Y:S01]  /*5b50*/  USEL UR6, UR37, UR6, !UP0 ;  /* 0x0000000625067287 */ /* 0x000fe2000c000000 */
[----:B------:R-:W-:Y:S02]  /*5b60*/  UMOV UR5, UR9 ;  /* 0x0000000900057c82 */ /* 0x000fe40008000000 */
[----:B------:R-:W-:Y:S01]  /*5b70*/  UMOV UR10, UR11 ;  /* 0x0000000b000a7c82 */ /* 0x000fe20008000000 */
[----:B------:R-:W-:Y:S02]  /*5b80*/  @UP2 USHF.R.U32.HI UR4, URZ, UR41, UR5 ;  /* 0x00000029ff042299 */ /* 0x000fe40008011605 */
[----:B------:R-:W-:Y:S02]  /*5b90*/  @UP2 USHF.R.U32.HI UR7, URZ, UR41, UR10 ;  /* 0x00000029ff072299 */ /* 0x000fe4000801160a */
[----:B------:R-:W-:Y:S02]  /*5ba0*/  UIMAD UR4, UR45, UR4, URZ ;  /* 0x000000042d0472a4 */ /* 0x000fe4000f8e02ff */
        /* <DEDUP_REMOVED lines=8> */
[----:B------:R-:W-:Y:S02]  /*5c30*/  USEL UR11, UR6, UR4, !UP2 ;  /* 0x00000004060b7287 */ /* 0x000fe4000d000000 */
[----:B------:R-:W-:Y:S02]  /*5c40*/  UIADD3 UR8, UPT, UPT, -UR5, URZ, URZ ;  /* 0x000000ff05087290 */ /* 0x000fe4000fffe1ff */
[----:B------:R-:W-:Y:S01]  /*5c50*/  UIADD3 UR10, UPT, UPT, -UR11, URZ, URZ ;  /* 0x000000ff0b0a7290 */ /* 0x000fe2000fffe1ff */
[----:B------:R-:W-:Y:S01]  /*5c60*/  @!UP0 UMOV UR4, UR9 ;  /* 0x0000000900048c82 */ /* 0x000fe20008000000 */
[----:B------:R-:W-:Y:S02]  /*5c70*/  UIADD3 UR9, UPT, UPT, -UR6, URZ, URZ ;  /* 0x000000ff06097290 */ /* 0x000fe4000fffe1ff */
[----:B------:R-:W-:Y:S02]  /*5c80*/  @!UP0 USHF.R.U32.HI UR4, URZ, UR41, UR4 ;  /* 0x00000029ff048299 */ /* 0x000fe40008011604 */
[----:B------:R-:W-:Y:S02]  /*5c90*/  UIMAD UR10, UR45, UR10, UR6 ;  /* 0x0000000a2d0a72a4 */ /* 0x000fe4000f8e0206 */
[----:B------:R-:W-:Y:S04]  /*5ca0*/  @!UP0 USEL UR4, UR5, UR4, !UP2 ;  /* 0x0000000405048287 */ /* 0x000fe8000d000000 */
[----:B------:R-:W-:Y:S02]  /*5cb0*/  @!UP0 UIMAD UR10, UR7, UR10, UR4 ;  /* 0x0000000a070a82a4 */ /* 0x000fe4000f8e0204 */
[----:B------:R-:W-:Y:S02]  /*5cc0*/  @!UP0 UIADD3 UR11, UPT, UPT, UR11, -UR4, URZ ;  /* 0x800000040b0b8290 */ /* 0x000fe4000fffe0ff */
[----:B------:R-:W-:Y:S02]  /*5cd0*/  UIMAD UR7, UR42, UR8, UR38 ;  /* 0x000000082a0772a4 */ /* 0x000fe4000f8e0226 */
[----:B------:R-:W-:Y:S02]  /*5ce0*/  @!UP0 UIMAD UR6, UR11, UR45, UR5 ;  /* 0x0000002d0b0682a4 */ /* 0x000fe4000f8e0205 */
[----:B------:R-:W-:Y:S01]  /*5cf0*/  UIMAD UR4, UR58, UR9, UR37 ;  /* 0x000000093a0472a4 */ /* 0x000fe2000f8e0225 */
[----:B------:R-:W-:Y:S02]  /*5d00*/  @!UP0 UMOV UR5, UR10 ;  /* 0x0000000a00058c82 */ /* 0x000fe40008000000 */
[----:B------:R-:W-:Y:S02]  /*5d10*/  UIMAD UR38, UR5, UR42, UR7 ;  /* 0x0000002a052672a4 */ /* 0x000fe4000f8e0207 */
[----:B------:R-:W-:Y:S11]  /*5d20*/  UIMAD UR37, UR6, UR58, UR4 ;  /* 0x0000003a062572a4 */ /* 0x000ff6000f8e0204 */
[----:B------:R-:W-:Y:S01]  /*5d30*/  @!UPT UIADD3 URZ, UPT, UPT, URZ, URZ, URZ ;  /* 0x000000fffffff290 */ /* 0x000fe2000fffe0ff */
.L_x_101:
[----:B------:R-:W-:Y:S01]  /*5d40*/  UISETP.NE.AND UP0, UPT, UR39, 0x1, UPT ;  /* 0x000000012700788c */ /* 0x000fe2000bf05270 */
[----:B------:R-:W-:Y:S01]  /*5d50*/  LOP3.LUT P0, RZ, R52, 0x90, RZ, 0xc0, !PT ;  /* 0x0000009034ff7812 */ /* 0x000fe2000780c0ff */
[----:B------:R-:W-:Y:S01]  /*5d60*/  USHF.L.U32 UR50, UR20, 0x6, URZ ;  /* 0x0000000614327899 */ /* 0x000fe200080006ff */
[----:B------:R-:W-:Y:S01]  /*5d70*/  BSSY.RECONVERGENT B6, `(.L_x_102) ;  /* 0x0000034000067945 */ /* 0x000fe20003800200 */
[----:B------:R-:W-:Y:S01]  /*5d80*/  USHF.L.U32 UR49, UR24, 0x7, URZ ;  /* 0x0000000718317899 */ /* 0x000fe200080006ff */
[----:B------:R-:W-:Y:S06]  /*5d90*/  IADD3 R55, PT, PT, R55, 0x1, RZ ;  /* 0x0000000137377810 */ /* 0x000fec0007ffe0ff */
[----:B------:R-:W2:Y:S01]  /*5da0*/  @!UP0 LDCU.128 UR12, c[0x0][0xb10] ;  /* 0x00016200ff0c87ac */ /* 0x000ea20008000c00 */
[----:B------:R-:W3:Y:S01]  /*5db0*/  @!UP0 LDCU UR5, c[0x0][0xb0c] ;  /* 0x00016180ff0587ac */ /* 0x000ee20008000800 */
[----:B------:R-:W4:Y:S01]  /*5dc0*/  @!UP0 LDCU UR10, c[0x0][0xb20] ;  /* 0x00016400ff0a87ac */ /* 0x000f220008000800 */
[----:B--2---:R-:W-:Y:S02]  /*5dd0*/  UIMAD.WIDE.U32 UR8, UR38, UR12, URZ ;  /* 0x0000000c260872a5 */ /* 0x004fe4000f8e00ff */
[----:B------:R-:W-:Y:S02]  /*5de0*/  UIMAD.WIDE.U32 UR6, UR37, UR15, URZ ;  /* 0x0000000f250672a5 */ /* 0x000fe4000f8e00ff */
[----:B------:R-:W-:Y:S03]  /*5df0*/  @!UP0 UISETP.NE.AND UP1, UPT, UR14, 0x1, UPT ;  /* 0x000000010e00888c */ /* 0x000fe6000bf25270 */
[----:B------:R-:W-:Y:S01]  /*5e00*/  @!UP0 UMOV UR4, UR9 ;  /* 0x0000000900048c82 */ /* 0x000fe20008000000 */
[----:B---3--:R-:W-:Y:S02]  /*5e10*/  @!UP0 UISETP.NE.AND UP2, UPT, UR5, 0x1, UPT ;  /* 0x000000010500888c */ /* 0x008fe4000bf45270 */
[----:B------:R-:W-:Y:S01]  /*5e20*/  @!UP0 USHF.R.U32.HI UR4, URZ, UR13, UR4 ;  /* 0x0000000dff048299 */ /* 0x000fe20008011604 */
[----:B------:R-:W-:Y:S02]  /*5e30*/  @!UP0 UMOV UR6, UR7 ;  /* 0x0000000700068c82 */ /* 0x000fe40008000000 */
[----:B----4-:R-:W-:Y:S02]  /*5e40*/  @!UP0 USHF.R.U32.HI UR6, URZ, UR10, UR6 ;  /* 0x0000000aff068299 */ /* 0x010fe40008011606 */
[----:B------:R-:W-:Y:S02]  /*5e50*/  @!UP0 USEL UR7, UR38, UR4, !UP2 ;  /* 0x0000000426078287 */ /* 0x000fe4000d000000 */
[----:B------:R-:W-:Y:S04]  /*5e60*/  @!UP0 USEL UR6, UR37, UR6, !UP1 ;  /* 0x0000000625068287 */ /* 0x000fe8000c800000 */
[----:B------:R-:W-:Y:S02]  /*5e70*/  @!UP0 UIADD3 UR4, UPT, UPT, -UR7, UR6, URZ ;  /* 0x0000000607048290 */ /* 0x000fe4000fffe1ff */
[----:B------:R-:W-:Y:S02]  /*5e80*/  @!UP0 UIADD3 UR6, UPT, UPT, UR7, -UR6, URZ ;  /* 0x8000000607068290 */ /* 0x000fe4000fffe0ff */
[----:B------:R-:W-:Y:S02]  /*5e90*/  @!UP0 UIMAD UR38, UR4, UR5, UR38 ;  /* 0x00000005042682a4 */ /* 0x000fe4000f8e0226 */
[----:B------:R-:W-:Y:S01]  /*5ea0*/  @!UP0 UIMAD UR37, UR6, UR14, UR37 ;  /* 0x0000000e062582a4 */ /* 0x000fe2000f8e0225 */
[----:B------:R-:W-:Y:S11]  /*5eb0*/  @!P0 BRA `(.L_x_103) ;  /* 0x00000000007c8947 */ /* 0x000ff60003800000 */
[----:B------:R-:W2:Y:S01]  /*5ec0*/  LDCU.64 UR8, c[0x4][0x80] ;  /* 0x01001000ff0877ac */ /* 0x000ea20008000a00 */
[----:B------:R-:W-:Y:S01]  /*5ed0*/  MOV R2, 0x0 ;  /* 0x0000000000027802 */ /* 0x000fe20000000f00 */
[----:B------:R-:W-:Y:S02]  /*5ee0*/  HFMA2 R12, -RZ, RZ, 0, 5.9604644775390625e-08 ;  /* 0x00000001ff0c7431 */ /* 0x000fe400000001ff */
[----:B------:R-:W-:Y:S01]  /*5ef0*/  IMAD.MOV.U32 R8, RZ, RZ, 0x70 ;  /* 0x00000070ff087424 */ /* 0x000fe200078e00ff */
[----:B------:R3:W4:Y:S01]  /*5f00*/  LDC.64 R14, c[0x4][R2] ;  /* 0x01000000020e7b82 */ /* 0x0007220000000a00 */
[----:B------:R-:W1:Y:S01]  /*5f10*/  LDCU.64 UR6, c[0x4][0x88] ;  /* 0x01001100ff0677ac */ /* 0x000e620008000a00 */
[----:B------:R-:W-:Y:S01]  /*5f20*/  IMAD.MOV.U32 R13, RZ, RZ, RZ ;  /* 0x000000ffff0d7224 */ /* 0x000fe200078e00ff */
[----:B------:R-:W1:Y:S01]  /*5f30*/  LDCU.64 UR4, c[0x4][0x8] ;  /* 0x01000100ff0477ac */ /* 0x000e620008000a00 */
[----:B--2---:R-:W-:Y:S01]  /*5f40*/  MOV R5, UR9 ;  /* 0x0000000900057c02 */ /* 0x004fe20008000f00 */
[----:B------:R-:W-:Y:S01]  /*5f50*/  IMAD.U32 R4, RZ, RZ, UR8 ;  /* 0x00000008ff047e24 */ /* 0x000fe2000f8e00ff */
[----:B-1----:R-:W-:Y:S01]  /*5f60*/  MOV R7, UR7 ;  /* 0x0000000700077c02 */ /* 0x002fe20008000f00 */
[----:B------:R-:W-:Y:S01]  /*5f70*/  IMAD.U32 R6, RZ, RZ, UR6 ;  /* 0x00000006ff067e24 */ /* 0x000fe2000f8e00ff */
[----:B------:R-:W-:Y:S01]  /*5f80*/  MOV R11, UR5 ;  /* 0x00000005000b7c02 */ /* 0x000fe20008000f00 */
[----:B------:R-:W-:Y:S02]  /*5f90*/  IMAD.U32 R10, RZ, RZ, UR4 ;  /* 0x00000004ff0a7e24 */ /* 0x000fe4000f8e00ff */
[----:B------:R-:W-:Y:S07]  /*5fa0*/  LEPC R20, `(.L_x_104) ;  /* 0x000000001014794e */ /* 0x000fee0000000000 */
[----:B---345:R-:W-:Y:S05]  /*5fb0*/  CALL.ABS.NOINC R14 ;  /* 0x000000000e007343 */ /* 0x038fea0003c00000 */
.L_x_104:
[----:B------:R-:W1:Y:S01]  /*5fc0*/  LDCU.64 UR8, c[0x4][0x80] ;  /* 0x01001000ff0877ac */ /* 0x000e620008000a00 */
[----:B------:R-:W2:Y:S01]  /*5fd0*/  LDC.64 R2, c[0x4][R2] ;  /* 0x0100000002027b82 */ /* 0x000ea20000000a00 */
[----:B------:R-:W-:Y:S02]  /*5fe0*/  HFMA2 R12, -RZ, RZ, 0, 5.9604644775390625e-08 ;  /* 0x00000001ff0c7431 */ /* 0x000fe400000001ff */
[----:B------:R-:W-:Y:S02]  /*5ff0*/  IMAD.MOV.U32 R8, RZ, RZ, 0x70 ;  /* 0x00000070ff087424 */ /* 0x000fe400078e00ff */
[----:B------:R-:W-:Y:S01]  /*6000*/  IMAD.MOV.U32 R13, RZ, RZ, RZ ;  /* 0x000000ffff0d7224 */ /* 0x000fe200078e00ff */
[----:B------:R-:W3:Y:S01]  /*6010*/  LDCU.64 UR6, c[0x4][0x88] ;  /* 0x01001100ff0677ac */ /* 0x000ee20008000a00 */
[----:B------:R-:W4:Y:S01]  /*6020*/  LDCU.64 UR4, c[0x4][0x8] ;  /* 0x01000100ff0477ac */ /* 0x000f220008000a00 */
[----:B-1----:R-:W-:Y:S02]  /*6030*/  MOV R4, UR8 ;  /* 0x0000000800047c02 */ /* 0x002fe40008000f00 */
[----:B------:R-:W-:Y:S02]  /*6040*/  MOV R5, UR9 ;  /* 0x0000000900057c02 */ /* 0x000fe40008000f00 */
[----:B---3--:R-:W-:Y:S01]  /*6050*/  MOV R7, UR7 ;  /* 0x0000000700077c02 */ /* 0x008fe20008000f00 */
[----:B------:R-:W-:Y:S01]  /*6060*/  IMAD.U32 R6, RZ, RZ, UR6 ;  /* 0x00000006ff067e24 */ /* 0x000fe2000f8e00ff */
[----:B----4-:R-:W-:Y:S01]  /*6070*/  MOV R11, UR5 ;  /* 0x00000005000b7c02 */ /* 0x010fe20008000f00 */
[----:B------:R-:W-:Y:S02]  /*6080*/  IMAD.U32 R10, RZ, RZ, UR4 ;  /* 0x00000004ff0a7e24 */ /* 0x000fe4000f8e00ff */
[----:B------:R-:W-:Y:S07]  /*6090*/  LEPC R20, `(.L_x_103) ;  /* 0x000000001014794e */ /* 0x000fee0000000000 */
[----:B--2---:R-:W-:Y:S05]  /*60a0*/  CALL.ABS.NOINC R2 ;  /* 0x0000000002007343 */ /* 0x004fea0003c00000 */
.L_x_103:
[----:B------:R-:W-:Y:S05]  /*60b0*/  BSYNC.RECONVERGENT B6 ;  /* 0x0000000000067941 */ /* 0x000fea0003800200 */
.L_x_102:
[----:B------:R-:W-:Y:S02]  /*60c0*/  R2UR UR6, R51 ;  /* 0x00000000330672ca */ /* 0x000fe400000e0000 */
[----:B------:R-:W-:Y:S02]  /*60d0*/  R2UR UR5, R49 ;  /* 0x00000000310572ca */ /* 0x000fe400000e0000 */
[----:B------:R-:W-:Y:S02]  /*60e0*/  R2UR UR4, R48 ;  /* 0x00000000300472ca */ /* 0x000fe400000e0000 */
[----:B------:R-:W-:Y:S02]  /*60f0*/  ISETP.NE.U32.AND P4, PT, R42, RZ, PT ;  /* 0x000000ff2a00720c */ /* 0x000fe40003f85070 */
[----:B------:R-:W-:Y:S02]  /*6100*/  ISETP.NE.U32.AND P2, PT, RZ, UR54, PT ;  /* 0x00000036ff007c0c */ /* 0x000fe4000bf45070 */
[----:B------:R-:W-:Y:S02]  /*6110*/  ISETP.NE.AND.EX P4, PT, R43, RZ, PT, P4 ;  /* 0x000000ff2b00720c */ /* 0x000fe40003f85340 */
[----:B------:R-:W-:Y:S01]  /*6120*/  ISETP.NE.AND.EX P2, PT, RZ, UR55, PT, P2 ;  /* 0x00000037ff007c0c */ /* 0x000fe2000bf45320 */
[----:B------:R-:W-:Y:S02]  /*6130*/  UISETP.NE.AND UP2, UPT, UR6, URZ, UPT ;  /* 0x000000ff0600728c */ /* 0x000fe4000bf45270 */
[----:B------:R-:W-:Y:S04]  /*6140*/  UISETP.NE.U32.AND UP0, UPT, UR5, URZ, UPT ;  /* 0x000000ff0500728c */ /* 0x000fe8000bf05070 */
[----:B------:R-:W-:Y:S01]  /*6150*/  UISETP.NE.AND.EX UP1, UPT, UR4, URZ, UPT, UP0 ;  /* 0x000000ff0400728c */ /* 0x000fe2000bf25300 */
[----:B------:R-:W-:Y:S01]  /*6160*/  PLOP3.LUT P1, PT, PT, PT, UP2, 0x80, 0x8 ;  /* 0x000000000008781c */ /* 0x000fe20003f2f028 */
[----:B------:R-:W-:Y:S03]  /*6170*/  UPLOP3.LUT UP0, UPT, UPT, UPT, UPT, 0x40, 0x4 ;  /* 0x000000000004789c */ /* 0x000fe60003f0e870 */
[----:B------:R-:W-:Y:S06]  /*6180*/  @UP2 UPLOP3.LUT UP0, UPT, UPT, UPT, UP1, 0x80, 0x8 ;  /* 0x000000000008289c */ /* 0x000fec0003f0f010 */
[----:B------:R-:W-:Y:S01]  /*6190*/  PLOP3.LUT P0, PT, PT, PT, UP0, 0x80, 0x8 ;  /* 0x000000000008781c */ /* 0x000fe20003f0f008 */
[----:B------:R-:W-:Y:S01]  /*61a0*/  @!UPT UIADD3 URZ, UPT, UPT, URZ, URZ, URZ ;  /* 0x000000fffffff290 */ /* 0x000fe2000fffe0ff */
[----:B------:R-:W-:Y:S11]  /*61b0*/  BRA.U !UP1, `(.L_x_105) ;  /* 0x0000000109407547 */ /* 0x000ff6000b800000 */
[----:B------:R-:W-:Y:S01]  /*61c0*/  UISETP.NE.U32.AND UP0, UPT, UR54, URZ, UPT ;  /* 0x000000ff3600728c */ /* 0x000fe2000bf05070 */
[----:B------:R-:W-:Y:S01]  /*61d0*/  R2UR UR6, R49 ;  /* 0x00000000310672ca */ /* 0x000fe200000e0000 */
[----:B------:R-:W2:Y:S01]  /*61e0*/  LDCU.64 UR8, c[0x0][0x358] ;  /* 0x00006b00ff0877ac */ /* 0x000ea20008000a00 */
[----:B------:R-:W-:Y:S02]  /*61f0*/  HFMA2 R46, -RZ, RZ, 0, 5.9604644775390625e-08 ;  /* 0x00000001ff2e7431 */ /* 0x000fe400000001ff */
[----:B-1----:R-:W-:Y:S01]  /*6200*/  IMAD.MOV.U32 R0, RZ, RZ, 0x1 ;  /* 0x00000001ff007424 */ /* 0x002fe200078e00ff */
[----:B------:R-:W-:Y:S06]  /*6210*/  UISETP.NE.AND.EX UP0, UPT, UR55, URZ, UPT, UP0 ;  /* 0x000000ff3700728c */ /* 0x000fec000bf05300 */
[----:B------:R-:W-:Y:S05]  /*6220*/  PLOP3.LUT P3, PT, PT, PT, UP0, 0x80, 0x8 ;  /* 0x000000000008781c */ /* 0x000fea0003f6f008 */
[----:B------:R-:W1:Y:S01]  /*6230*/  @UP0 LDCU.64 UR4, c[0x0][0x888] ;  /* 0x00011100ff0407ac */ /* 0x000e620008000a00 */
[----:B------:R-:W-:Y:S07]  /*6240*/  @UP0 UIMAD UR6, UR36, UR6, URZ ;  /* 0x00000006240602a4 */ /* 0x000fee000f8e02ff */
[----:B------:R-:W-:Y:S01]  /*6250*/  @!P3 PRMT R46, R0, 0x7610, R46 ;  /* 0x00007610002eb816 */ /* 0x000fe2000000002e */
[----:B-1----:R-:W-:Y:S06]  /*6260*/  @UP0 UIMAD.WIDE UR4, UR6, 0x4, UR4 ;  /* 0x00000004060408a5 */ /* 0x002fec000f8e0204 */
[----:B------:R-:W-:Y:S02]  /*6270*/  IMAD.U32 R2, RZ, RZ, UR4 ;  /* 0x00000004ff027e24 */ /* 0x000fe4000f8e00ff */
[----:B------:R-:W-:Y:S03]  /*6280*/  IMAD.U32 R3, RZ, RZ, UR5 ;  /* 0x00000005ff037e24 */ /* 0x000fe6000f8e00ff */
[----:B------:R-:W1:Y:S02]  /*6290*/  @!UP0 LDCU UR4, c[0x0][0x880] ;  /* 0x00011000ff0487ac */ /* 0x000e640008000800 */
[----:B--2--5:R2:W5:Y:S02]  /*62a0*/  @P3 LDG.E R27, desc[UR8][R2.64] ;  /* 0x00000008021b3981 */ /* 0x024564000c1e1900 */
[----:B-12---:R-:W-:Y:S02]  /*62b0*/  @!P3 MOV R27, UR4 ;  /* 0x00000004001bbc02 */ /* 0x006fe40008000f00 */
.L_x_105:
[----:B------:R-:W-:Y:S05]  /*62c0*/  @!P4 BRA `(.L_x_106) ;  /* 0x000000000024c947 */ /* 0x000fea0003800000 */
[----:B------:R-:W-:Y:S01]  /*62d0*/  ISETP.NE.U32.AND P3, PT, R40, RZ, PT ;  /* 0x000000ff2800720c */ /* 0x000fe20003f65070 */
[----:B------:R-:W2:Y:S03]  /*62e0*/  LDCU.64 UR4, c[0x0][0x358] ;  /* 0x00006b00ff0477ac */ /* 0x000ea60008000a00 */
[----:B------:R-:W-:Y:S11]  /*62f0*/  ISETP.NE.AND.EX P3, PT, R41, RZ, PT, P3 ;  /* 0x000000ff2900720c */ /* 0x000ff60003f65330 */
[----:B------:R-:W-:Y:S02]  /*6300*/  @!UPT UIADD3 URZ, UPT, UPT, URZ, URZ, URZ ;  /* 0x000000fffffff290 */ /* 0x000fe4000fffe0ff */
[----:B------:R-:W3:Y:S01]  /*6310*/  @P3 LDC.64 R2, c[0x0][0x8a8] ;  /* 0x00022a00ff023b82 */ /* 0x000ee20000000a00 */
[----:B-1----:R-:W-:Y:S04]  /*6320*/  @P3 IMAD R0, R42, UR36, RZ ;  /* 0x000000242a003c24 */ /* 0x002fe8000f8e02ff */
[----:B---3--:R-:W-:Y:S05]  /*6330*/  @P3 IMAD.WIDE R2, R0, 0x4, R2 ;  /* 0x0000000400023825 */ /* 0x008fea00078e0202 */
[----:B--2--5:R2:W5:Y:S02]  /*6340*/  @P3 LDG.E R24, desc[UR4][R2.64] ;  /* 0x0000000402183981 */ /* 0x024564000c1e1900 */
[----:B--2---:R-:W3:Y:S02]  /*6350*/  @!P3 LDC R24, c[0x0][0x8a0] ;  /* 0x00022800ff18bb82 */ /* 0x004ee40000000800 */
.L_x_106:
[----:B-----5:R-:W-:Y:S01]  /*6360*/  FSETP.NEU.AND P3, PT, R27, RZ, PT ;  /* 0x000000ff1b00720b */ /* 0x020fe20003f6d000 */
[----:B------:R-:W-:Y:S01]  /*6370*/  IMAD.SHL.U32 R56, R44, 0x2, RZ ;  /* 0x000000022c387824 */ /* 0x000fe200078e00ff */
[----:B------:R-:W-:Y:S01]  /*6380*/  SEL R3, RZ, 0xffffffff, P2 ;  /* 0xffffffffff037807 */ /* 0x000fe20001000000 */
[----:B------:R-:W-:Y:S01]  /*6390*/  BSSY B1, `(.L_x_107) ;  /* 0x0000034000017945 */ /* 0x000fe20003800000 */
[----:B------:R-:W-:Y:S01]  /*63a0*/  @P1 LOP3.LUT P2, RZ, R46, 0xff, RZ, 0xc0, !PT ;  /* 0x000000ff2eff1812 */ /* 0x000fe2000784c0ff */
[----:B------:R-:W-:Y:S01]  /*63b0*/  IMAD.MOV.U32 R63, RZ, RZ, 0x1 ;  /* 0x00000001ff3f7424 */ /* 0x000fe200078e00ff */
[----:B-1----:R-:W-:Y:S01]  /*63c0*/  @P1 SEL R0, RZ, 0xffffffff, P3 ;  /* 0xffffffffff001807 */ /* 0x002fe20001800000 */
[C---:B------:R-:W-:Y:S01]  /*63d0*/  IMAD R25, R22.reuse, 0x40, R23 ;  /* 0x0000004016197824 */ /* 0x040fe200078e0217 */
[----:B------:R-:W-:Y:S01]  /*63e0*/  LOP3.LUT R59, R59, 0x1, RZ, 0x3c, !PT ;  /* 0x000000013b3b7812 */ /* 0x000fe200078e3cff */
[----:B------:R-:W-:Y:S01]  /*63f0*/  IMAD.MOV.U32 R26, RZ, RZ, RZ ;  /* 0x000000ffff1a7224 */ /* 0x000fe200078e00ff */
[C---:B------:R-:W-:Y:S02]  /*6400*/  @P0 SEL R0, R3.reuse, R0, !P2 ;  /* 0x0000000003000207 */ /* 0x040fe40005000000 */
[----:B------:R-:W-:Y:S02]  /*6410*/  CS2R R38, SRZ ;  /* 0x0000000000267805 */ /* 0x000fe4000001ff00 */
[----:B------:R-:W-:Y:S02]  /*6420*/  LEA R53, R22, UR43, 0x3 ;  /* 0x0000002b16357c11 */ /* 0x000fe4000f8e18ff */
[----:B------:R-:W-:Y:S02]  /*6430*/  CS2R R36, SRZ ;  /* 0x0000000000247805 */ /* 0x000fe4000001ff00 */
[----:B------:R-:W-:Y:S02]  /*6440*/  @P1 LOP3.LUT R0, R0, 0x1, RZ, 0xc0, !PT ;  /* 0x0000000100001812 */ /* 0x000fe400078ec0ff */
[----:B------:R-:W-:Y:S02]  /*6450*/  CS2R R30, SRZ ;  /* 0x00000000001e7805 */ /* 0x000fe4000001ff00 */
[----:B------:R-:W-:Y:S02]  /*6460*/  PLOP3.LUT P2, PT, PT, PT, UP1, 0x80, 0x8 ;  /* 0x000000000008781c */ /* 0x000fe40003f4f018 */
[----:B------:R-:W-:Y:S02]  /*6470*/  CS2R R28, SRZ ;  /* 0x00000000001c7805 */ /* 0x000fe4000001ff00 */
[----:B------:R-:W-:Y:S01]  /*6480*/  ISETP.NE.U32.OR P6, PT, R0, 0x1, !P1 ;  /* 0x000000010000780c */ /* 0x000fe20004fc5470 */
[----:B------:R-:W-:Y:S01]  /*6490*/  VIADD R62, R56, UR43 ;  /* 0x0000002b383e7c36 */ /* 0x000fe20008000000 */
[----:B------:R-:W-:Y:S02]  /*64a0*/  LOP3.LUT P4, R54, R46, 0xff, RZ, 0xc0, !PT ;  /* 0x000000ff2e367812 */ /* 0x000fe4000788c0ff */
[----:B------:R-:W-:Y:S02]  /*64b0*/  SEL R2, RZ, 0xffffffff, P3 ;  /* 0xffffffffff027807 */ /* 0x000fe40001800000 */
[----:B------:R-:W-:Y:S03]  /*64c0*/  P2R R61, PR, RZ, 0x40 ;  /* 0x00000040ff3d7803 */ /* 0x000fe60000000000 */
[----:B------:R-:W-:Y:S04]  /*64d0*/  @P2 SEL R2, R3, R2, !P4 ;  /* 0x0000000203022207 */ /* 0x000fe80006000000 */
[----:B------:R-:W-:Y:S02]  /*64e0*/  @P6 SHF.L.U32 R0, R59, 0x1f, RZ ;  /* 0x0000001f3b006819 */ /* 0x000fe400000006ff */
[----:B------:R-:W-:Y:S02]  /*64f0*/  LOP3.LUT R2, R2, 0x1, RZ, 0xc0, !PT ;  /* 0x0000000102027812 */ /* 0x000fe400078ec0ff */
[----:B------:R1:W2:Y:S02]  /*6500*/  @P6 SYNCS.PHASECHK.TRANS64.TRYWAIT P1, [UR43+0x30], R0 ;  /* 0x00003000ff0065a7 */ /* 0x0002a4000802112b */
[----:B------:R-:W-:Y:S04]  /*6510*/  ISETP.NE.U32.AND P5, PT, R2, 0x1, PT ;  /* 0x000000010200780c */ /* 0x000fe80003fa5070 */
[----:B------:R-:W-:Y:S02]  /*6520*/  P2R R64, PR, RZ, 0x20 ;  /* 0x00000020ff407803 */ /* 0x000fe40000000000 */
[----:B-1----:R-:W-:Y:S04]  /*6530*/  SHF.L.U32 R0, R58, 0x1f, RZ ;  /* 0x0000001f3a007819 */ /* 0x002fe800000006ff */
[----:B------:R1:W4:Y:S01]  /*6540*/  SYNCS.PHASECHK.TRANS64.TRYWAIT P0, [R53+URZ+0xa0], R0 ;  /* 0x0000a000350075a7 */ /* 0x00032200080011ff */
[----:B--2---:R-:W-:Y:S01]  /*6550*/  @P6 SEL R63, RZ, 0x1, !P1 ;  /* 0x00000001ff3f6807 */ /* 0x004fe20004800000 */
[----:B-1----:R-:W-:Y:S06]  /*6560*/  @!P6 BRA `(.L_x_108) ;  /* 0x000000000058e947 */ /* 0x002fec0003800000 */
[C---:B------:R-:W-:Y:S01]  /*6570*/  VIADD R2, R62.reuse, 0x200 ;  /* 0x000002003e027836 */ /* 0x040fe20000000000 */
[----:B------:R-:W-:Y:S01]  /*6580*/  LOP3.LUT P6, RZ, R45, 0x40, RZ, 0xc0, !PT ;  /* 0x000000402dff7812 */ /* 0x000fe200078cc0ff */
[----:B------:R-:W-:Y:S01]  /*6590*/  BSSY B0, `(.L_x_109) ;  /* 0x000000e000007945 */ /* 0x000fe20003800000 */
[----:B------:R-:W-:Y:S01]  /*65a0*/  ISETP.NE.AND P2, PT, R63, RZ, PT ;  /* 0x000000ff3f00720c */ /* 0x000fe20003f45270 */
[----:B------:R-:W-:Y:S01]  /*65b0*/  @P5 VIADD R4, R62, 0x210 ;  /* 0x000002103e045836 */ /* 0x000fe20000000000 */
[----:B------:R-:W-:Y:S01]  /*65c0*/  PLOP3.LUT P1, PT, PT, PT, PT, 0x8, 0x80 ;  /* 0x000000000080781c */ /* 0x000fe20003f2e170 */
[----:B------:R-:W-:Y:S01]  /*65d0*/  IMAD.MOV.U32 R39, RZ, RZ, RZ ;  /* 0x000000ffff277224 */ /* 0x000fe200078e00ff */
[----:B------:R-:W-:Y:S02]  /*65e0*/  @P5 PLOP3.LUT P1, PT, P6, PT, PT, 0x80, 0x8 ;  /* 0x000000000008581c */ /* 0x000fe4000372f070 */
[----:B------:R-:W-:Y:S02]  /*65f0*/  CS2R R36, SRZ ;  /* 0x0000000000247805 */ /* 0x000fe4000001ff00 */
[----:B------:R-:W-:Y:S02]  /*6600*/  CS2R R30, SRZ ;  /* 0x00000000001e7805 */ /* 0x000fe4000001ff00 */
[----:B------:R-:W-:Y:S07]  /*6610*/  CS2R R28, SRZ ;  /* 0x00000000001c7805 */ /* 0x000fee000001ff00 */
[----:B------:R-:W-:Y:S01]  /*6620*/  @P1 VIADD R4, R2, 0xfffffff0 ;  /* 0xfffffff002041836 */ /* 0x000fe20000000000 */
[----:B------:R-:W-:Y:S06]  /*6630*/  @P2 BRA `(.L_x_110) ;  /* 0x00000000000c2947 */ /* 0x000fec0003800000 */
[----:B------:R-:W-:Y:S04]  /*6640*/  SHF.L.U32 R3, R59, 0x1f, RZ ;  /* 0x0000001f3b037819 */ /* 0x000fe800000006ff */
[----:B------:R-:W1:Y:S02]  /*6650*/  SYNCS.PHASECHK.TRANS64.TRYWAIT P1, [UR43+0x30], R3 ;  /* 0x00003003ff0075a7 */ /* 0x000e64000802112b */
[----:B-1----:R-:W-:Y:S05]  /*6660*/  @!P1 BRA `(.L_x_111) ;  /* 0x0000003000349947 */ /* 0x002fea0003800000 */
.L_x_110:
[----:B------:R-:W-:Y:S05]  /*6670*/  BSYNC B0 ;  /* 0x0000000000007941 */ /* 0x000fea0003800000 */
.L_x_109:
[----:B------:R-:W-:Y:S01]  /*6680*/  ISETP.NE.AND P1, PT, R64, RZ, PT ;  /* 0x000000ff4000720c */ /* 0x000fe20003f25270 */
[----:B------:R-:W-:Y:S11]  /*6690*/  HFMA2 R26, -RZ, RZ, 0, 5.9604644775390625e-08 ;  /* 0x00000001ff1a7431 */ /* 0x000ff600000001ff */
[----:B------:R-:W-:Y:S01]  /*66a0*/  @!UPT UIADD3 URZ, UPT, UPT, URZ, URZ, URZ ;  /* 0x000000fffffff290 */ /* 0x000fe2000fffe0ff */
[----:B------:R2:W1:Y:S04]  /*66b0*/  @P1 LDS.128 R36, [R4] ;  /* 0x0000000004241984 */ /* 0x0004680000000c00 */
[----:B------:R2:W1:Y:S02]  /*66c0*/  @P1 LDS.128 R28, [R56+UR43+0x200] ;  /* 0x0002002b381c1984 */ /* 0x0004640008000c00 */
.L_x_108:
[----:B------:R-:W-:Y:S05]  /*66d0*/  BSYNC B1 ;  /* 0x0000000000017941 */ /* 0x000fea0003800000 */
.L_x_107:
[----:B-1----:R-:W-:Y:S04]  /*66e0*/  SHF.R.U32.HI R2, RZ, 0x15, R25 ;  /* 0x00000015ff027819 */ /* 0x002fe80000011619 */
[----:B------:R-:W-:Y:S01]  /*66f0*/  LOP3.LUT P1, RZ, R2, 0x3, R47, 0x48, !PT ;  /* 0x0000000302ff7812 */ /* 0x000fe2000782482f */
[----:B------:R-:W-:Y:S01]  /*6700*/  @!UPT UIADD3 URZ, UPT, UPT, URZ, URZ, URZ ;  /* 0x000000fffffff290 */ /* 0x000fe2000fffe0ff */
[----:B----4-:R-:W-:Y:S11]  /*6710*/  @P0 BRA `(.L_x_112) ;  /* 0x0000000000080947 */ /* 0x010ff60003800000 */
[----:B------:R-:W1:Y:S02]  /*6720*/  SYNCS.PHASECHK.TRANS64.TRYWAIT P0, [R53+URZ+0xa0], R0 ;  /* 0x0000a000350075a7 */ /* 0x000e6400080011ff */
[----:B-1----:R-:W-:Y:S05]  /*6730*/  @!P0 BRA `(.L_x_113) ;  /* 0x0000003000188947 */ /* 0x002fea0003800000 */
.L_x_112:
[----:B------:R-:W-:Y:S05]  /*6740*/  @!P1 BRA `(.L_x_114) ;  /* 0x0000000000409947 */ /* 0x000fea0003800000 */
[----:B------:R-:W4:Y:S01]  /*6750*/  LDCU.64 UR8, c[0x4][0x70] ;  /* 0x01000e00ff0877ac */ /* 0x000f220008000a00 */
[----:B------:R-:W-:Y:S01]  /*6760*/  MOV R3, 0x0 ;  /* 0x0000000000037802 */ /* 0x000fe20000000f00 */
[----:B------:R-:W-:Y:S02]  /*6770*/  HFMA2 R12, -RZ, RZ, 0, 5.9604644775390625e-08 ;  /* 0x00000001ff0c7431 */ /* 0x000fe400000001ff */
[----:B------:R-:W-:Y:S02]  /*6780*/  IMAD.MOV.U32 R8, RZ, RZ, 0x192 ;  /* 0x00000192ff087424 */ /* 0x000fe400078e00ff */
[----:B------:R-:W-:Y:S01]  /*6790*/  IMAD.MOV.U32 R13, RZ, RZ, RZ ;  /* 0x000000ffff0d7224 */ /* 0x000fe200078e00ff */
[----:B------:R-:W5:Y:S01]  /*67a0*/  LDCU.64 UR6, c[0x4][0x78] ;  /* 0x01000f00ff0677ac */ /* 0x000f620008000a00 */
[----:B------:R-:W1:Y:S01]  /*67b0*/  LDC.64 R2, c[0x4][R3] ;  /* 0x0100000003027b82 */ /* 0x000e620000000a00 */
[----:B------:R-:W3:Y:S01]  /*67c0*/  LDCU.64 UR4, c[0x4][0x10] ;  /* 0x01000200ff0477ac */ /* 0x000ee20008000a00 */
[----:B----4-:R-:W-:Y:S01]  /*67d0*/  MOV R5, UR9 ;  /* 0x0000000900057c02 */ /* 0x010fe20008000f00 */
[----:B--2---:R-:W-:Y:S01]  /*67e0*/  IMAD.U32 R4, RZ, RZ, UR8 ;  /* 0x00000008ff047e24 */ /* 0x004fe2000f8e00ff */
[----:B-----5:R-:W-:Y:S01]  /*67f0*/  MOV R7, UR7 ;  /* 0x0000000700077c02 */ /* 0x020fe20008000f00 */
[----:B------:R-:W-:Y:S01]  /*6800*/  IMAD.U32 R6, RZ, RZ, UR6 ;  /* 0x00000006ff067e24 */ /* 0x000fe2000f8e00ff */
[----:B---3--:R-:W-:Y:S01]  /*6810*/  MOV R11, UR5 ;  /* 0x00000005000b7c02 */ /* 0x008fe20008000f00 */
[----:B------:R-:W-:Y:S02]  /*6820*/  IMAD.U32 R10, RZ, RZ, UR4 ;  /* 0x00000004ff0a7e24 */ /* 0x000fe4000f8e00ff */
[----:B------:R-:W-:Y:S07]  /*6830*/  LEPC R20, `(.L_x_114) ;  /* 0x000000001014794e */ /* 0x000fee0000000000 */
[----:B-1----:R-:W-:Y:S05]  /*6840*/  CALL.ABS.NOINC R2 ;  /* 0x0000000002007343 */ /* 0x002fea0003c00000 */
.L_x_114:
[----:B------:R-:W-:Y:S01]  /*6850*/  SHF.L.U32 R3, R28, 0x10, RZ ;  /* 0x000000101c037819 */ /* 0x000fe200000006ff */
[----:B------:R-:W-:Y:S05]  /*6860*/  WARPSYNC.ALL ;  /* 0x0000000000007948 */ /* 0x000fea0003800000 */
[----:B------:R-:W-:Y:S01]  /*6870*/  R2UR UR4, R25 ;  /* 0x00000000190472ca */ /* 0x000fe200000e0000 */
[----:B------:R-:W-:Y:S01]  /*6880*/  BSSY.RECONVERGENT B0, `(.L_x_115) ;  /* 0x0000057000007945 */ /* 0x000fe20003800200 */
[C---:B------:R-:W-:Y:S02]  /*6890*/  SHF.L.U32 R20, R29.reuse, 0x10, RZ ;  /* 0x000000101d147819 */ /* 0x040fe400000006ff */
[----:B------:R-:W-:Y:S02]  /*68a0*/  LOP3.LUT R21, R29, 0xffff0000, RZ, 0xc0, !PT ;  /* 0xffff00001d157812 */ /* 0x000fe400078ec0ff */
[----:B------:R-:W-:Y:S02]  /*68b0*/  MOV R65, 0x10 ;  /* 0x0000001000417802 */ /* 0x000fe40000000f00 */
[----:B------:R-:W-:Y:S02]  /*68c0*/  LOP3.LUT P6, RZ, R45, 0x40, RZ, 0xc0, !PT ;  /* 0x000000402dff7812 */ /* 0x000fe400078cc0ff */
[----:B------:R-:W-:Y:S02]  /*68d0*/  ISETP.NE.AND P0, PT, R60, RZ, PT ;  /* 0x000000ff3c00720c */ /* 0x000fe40003f05270 */
[----:B------:R-:W-:Y:S01]  /*68e0*/  SEL R65, R65, 0xfffffff0, !P6 ;  /* 0xfffffff041417807 */ /* 0x000fe20007000000 */
[----:B--2---:R-:W1:Y:S03]  /*68f0*/  LDTM.x16 R4, tmem[UR4] ;  /* 0x00000004000479ee */ /* 0x004e660008240000 */
[----:B------:R-:W-:Y:S01]  /*6900*/  IADD3 R62, PT, PT, R62, R65, RZ ;  /* 0x000000413e3e7210 */ /* 0x000fe20007ffe0ff */
[----:B-1-3--:R-:W-:Y:S01]  /*6910*/  FMUL R0, R24, R4 ;  /* 0x0000000418007220 */ /* 0x00afe20000400000 */
[----:B------:R-:W-:Y:S01]  /*6920*/  LOP3.LUT R4, R28, 0xffff0000, RZ, 0xc0, !PT ;  /* 0xffff00001c047812 */ /* 0x000fe200078ec0ff */
[C---:B------:R-:W-:Y:S01]  /*6930*/  FMUL R2, R24.reuse, R5 ;  /* 0x0000000518027220 */ /* 0x040fe20000400000 */
[C---:B------:R-:W-:Y:S01]  /*6940*/  FMUL R7, R24.reuse, R7 ;  /* 0x0000000718077220 */ /* 0x040fe20000400000 */
[C---:B------:R-:W-:Y:S01]  /*6950*/  FFMA R0, R27.reuse, R3, R0 ;  /* 0x000000031b007223 */ /* 0x040fe20000000000 */
[C---:B------:R-:W-:Y:S01]  /*6960*/  FMUL R3, R24.reuse, R6 ;  /* 0x0000000618037220 */ /* 0x040fe20000400000 */
[C---:B------:R-:W-:Y:S01]  /*6970*/  FFMA R2, R27.reuse, R4, R2 ;  /* 0x000000041b027223 */ /* 0x040fe20000000002 */
[C---:B------:R-:W-:Y:S01]  /*6980*/  FMUL R4, R24.reuse, R8 ;  /* 0x0000000818047220 */ /* 0x040fe20000400000 */
[C---:B------:R-:W-:Y:S01]  /*6990*/  FMUL R8, R24.reuse, R12 ;  /* 0x0000000c18087220 */ /* 0x040fe20000400000 */
[----:B------:R-:W-:Y:S01]  /*69a0*/  FMUL R12, R24, R16 ;  /* 0x00000010180c7220 */ /* 0x000fe20000400000 */
[----:B------:R-:W-:Y:S01]  /*69b0*/  SHF.L.U32 R16, R30, 0x10, RZ ;  /* 0x000000101e107819 */ /* 0x000fe200000006ff */
[C---:B------:R-:W-:Y:S01]  /*69c0*/  FFMA R3, R27.reuse, R20, R3 ;  /* 0x000000141b037223 */ /* 0x040fe20000000003 */
[----:B------:R-:W-:Y:S01]  /*69d0*/  F2FP.BF16.F32.PACK_AB R32, R2, R0 ;  /* 0x000000000220723e */ /* 0x000fe200000010ff */
[----:B------:R-:W-:Y:S01]  /*69e0*/  FFMA R7, R27, R21, R7 ;  /* 0x000000151b077223 */ /* 0x000fe20000000007 */
[----:B------:R-:W-:Y:S01]  /*69f0*/  LOP3.LUT R0, R30, 0xffff0000, RZ, 0xc0, !PT ;  /* 0xffff00001e007812 */ /* 0x000fe200078ec0ff */
[C---:B------:R-:W-:Y:S01]  /*6a00*/  FMUL R5, R24.reuse, R9 ;  /* 0x0000000918057220 */ /* 0x040fe20000400000 */
[----:B------:R-:W-:Y:S01]  /*6a10*/  SHF.L.U32 R2, R31, 0x10, RZ ;  /* 0x000000101f027819 */ /* 0x000fe200000006ff */
[----:B------:R-:W-:Y:S01]  /*6a20*/  FFMA R4, R27, R16, R4 ;  /* 0x000000101b047223 */ /* 0x000fe20000000004 */
[----:B------:R-:W-:Y:S01]  /*6a30*/  LOP3.LUT R16, R31, 0xffff0000, RZ, 0xc0, !PT ;  /* 0xffff00001f107812 */ /* 0x000fe200078ec0ff */
[C---:B------:R-:W-:Y:S01]  /*6a40*/  FMUL R6, R24.reuse, R10 ;  /* 0x0000000a18067220 */ /* 0x040fe20000400000 */
[----:B------:R-:W-:Y:S01]  /*6a50*/  F2FP.BF16.F32.PACK_AB R33, R7, R3 ;  /* 0x000000030721723e */ /* 0x000fe200000010ff */
[C---:B------:R-:W-:Y:S01]  /*6a60*/  FFMA R5, R27.reuse, R0, R5 ;  /* 0x000000001b057223 */ /* 0x040fe20000000005 */
[----:B------:R-:W-:Y:S01]  /*6a70*/  FMUL R11, R24, R11 ;  /* 0x0000000b180b7220 */ /* 0x000fe20000400000 */
[C---:B------:R-:W-:Y:S01]  /*6a80*/  SHF.L.U32 R0, R36.reuse, 0x10, RZ ;  /* 0x0000001024007819 */ /* 0x040fe200000006ff */
[C---:B------:R-:W-:Y:S01]  /*6a90*/  FFMA R6, R27.reuse, R2, R6 ;  /* 0x000000021b067223 */ /* 0x040fe20000000006 */
[----:B------:R-:W-:Y:S01]  /*6aa0*/  LOP3.LUT R2, R36, 0xffff0000, RZ, 0xc0, !PT ;  /* 0xffff000024027812 */ /* 0x000fe200078ec0ff */
[----:B------:R-:W-:Y:S01]  /*6ab0*/  FFMA R11, R27, R16, R11 ;  /* 0x000000101b0b7223 */ /* 0x000fe2000000000b */
[C---:B------:R-:W-:Y:S01]  /*6ac0*/  FMUL R9, R24.reuse, R13 ;  /* 0x0000000d18097220 */ /* 0x040fe20000400000 */
[----:B------:R-:W-:Y:S01]  /*6ad0*/  SHF.L.U32 R3, R37, 0x10, RZ ;  /* 0x0000001025037819 */ /* 0x000fe200000006ff */
[----:B------:R-:W-:Y:S01]  /*6ae0*/  FFMA R8, R27, R0, R8 ;  /* 0x000000001b087223 */ /* 0x000fe20000000008 */
[C---:B------:R-:W-:Y:S01]  /*6af0*/  FMUL R10, R24.reuse, R14 ;  /* 0x0000000e180a7220 */ /* 0x040fe20000400000 */
[----:B------:R-:W-:Y:S01]  /*6b00*/  LOP3.LUT R0, R37, 0xffff0000, RZ, 0xc0, !PT ;  /* 0xffff000025007812 */ /* 0x000fe200078ec0ff */
[----:B------:R-:W-:Y:S01]  /*6b10*/  FMUL R15, R24, R15 ;  /* 0x0000000f180f7220 */ /* 0x000fe20000400000 */
[C---:B------:R-:W-:Y:S01]  /*6b20*/  FFMA R9, R27.reuse, R2, R9 ;  /* 0x000000021b097223 */ /* 0x040fe20000000009 */
[C---:B------:R-:W-:Y:S01]  /*6b30*/  FFMA R10, R27.reuse, R3, R10 ;  /* 0x000000031b0a7223 */ /* 0x040fe2000000000a */
[----:B------:R-:W-:Y:S01]  /*6b40*/  SHF.L.U32 R2, R38, 0x10, RZ ;  /* 0x0000001026027819 */ /* 0x000fe200000006ff */
[----:B------:R-:W-:Y:S01]  /*6b50*/  FFMA R15, R27, R0, R15 ;  /* 0x000000001b0f7223 */ /* 0x000fe2000000000f */
[----:B------:R-:W-:Y:S01]  /*6b60*/  F2FP.BF16.F32.PACK_AB R34, R5, R4 ;  /* 0x000000040522723e */ /* 0x000fe200000010ff */
[----:B------:R-:W-:Y:S01]  /*6b70*/  FMUL R13, R24, R17 ;  /* 0x00000011180d7220 */ /* 0x000fe20000400000 */
[----:B------:R-:W-:Y:S01]  /*6b80*/  LOP3.LUT R3, R38, 0xffff0000, RZ, 0xc0, !PT ;  /* 0xffff000026037812 */ /* 0x000fe200078ec0ff */
[C---:B------:R-:W-:Y:S01]  /*6b90*/  FMUL R14, R24.reuse, R18 ;  /* 0x00000012180e7220 */ /* 0x040fe20000400000 */
[C---:B------:R-:W-:Y:S01]  /*6ba0*/  SHF.L.U32 R4, R39.reuse, 0x10, RZ ;  /* 0x0000001027047819 */ /* 0x040fe200000006ff */
[----:B------:R-:W-:Y:S01]  /*6bb0*/  FMUL R19, R24, R19 ;  /* 0x0000001318137220 */ /* 0x000fe20000400000 */
[----:B------:R-:W-:Y:S01]  /*6bc0*/  LOP3.LUT R0, R39, 0xffff0000, RZ, 0xc0, !PT ;  /* 0xffff000027007812 */ /* 0x000fe200078ec0ff */
[----:B------:R-:W-:Y:S01]  /*6bd0*/  FFMA R12, R27, R2, R12 ;  /* 0x000000021b0c7223 */ /* 0x000fe2000000000c */
[----:B------:R-:W-:Y:S01]  /*6be0*/  F2FP.BF16.F32.PACK_AB R35, R11, R6 ;  /* 0x000000060b23723e */ /* 0x000fe200000010ff */
[C---:B------:R-:W-:Y:S01]  /*6bf0*/  FFMA R13, R27.reuse, R3, R13 ;  /* 0x000000031b0d7223 */ /* 0x040fe2000000000d */
[C---:B------:R-:W-:Y:S01]  /*6c00*/  FFMA R14, R27.reuse, R4, R14 ;  /* 0x000000041b0e7223 */ /* 0x040fe2000000000e */
[----:B------:R-:W-:Y:S01]  /*6c10*/  FFMA R19, R27, R0, R19 ;  /* 0x000000001b137223 */ /* 0x000fe20000000013 */
[----:B------:R-:W-:Y:S01]  /*6c20*/  F2FP.BF16.F32.PACK_AB R8, R9, R8 ;  /* 0x000000080908723e */ /* 0x000fe200000010ff */
[----:B------:R1:W-:Y:S01]  /*6c30*/  STS.128 [R56+UR43+0x200], R32 ;  /* 0x0002002038007988 */ /* 0x0003e20008000c2b */
[----:B------:R-:W-:Y:S02]  /*6c40*/  F2FP.BF16.F32.PACK_AB R9, R15, R10 ;  /* 0x0000000a0f09723e */ /* 0x000fe400000010ff */
[----:B------:R-:W-:Y:S02]  /*6c50*/  F2FP.BF16.F32.PACK_AB R10, R13, R12 ;  /* 0x0000000c0d0a723e */ /* 0x000fe400000010ff */
[----:B------:R-:W-:Y:S05]  /*6c60*/  F2FP.BF16.F32.PACK_AB R11, R19, R14 ;  /* 0x0000000e130b723e */ /* 0x000fea00000010ff */
[----:B------:R1:W-:Y:S01]  /*6c70*/  STS.128 [R62+0x200], R8 ;  /* 0x000200083e007388 */ /* 0x0003e20000000c00 */
[----:B------:R-:W-:Y:S01]  /*6c80*/  @!PT LDS RZ, [RZ] ;  /* 0x00000000fffff984 */ /* 0x000fe20000000800 */
[----:B------:R-:W-:Y:S01]  /*6c90*/  @!PT LDS RZ, [RZ] ;  /* 0x00000000fffff984 */ /* 0x000fe20000000800 */
[----:B------:R-:W-:Y:S01]  /*6ca0*/  @!PT LDS RZ, [RZ] ;  /* 0x00000000fffff984 */ /* 0x000fe20000000800 */
[----:B------:R-:W-:Y:S01]  /*6cb0*/  @!PT LDS RZ, [RZ] ;  /* 0x00000000fffff984 */ /* 0x000fe20000000800 */
[----:B------:R2:W-:Y:S07]  /*6cc0*/  MEMBAR.ALL.CTA ;  /* 0x0000000000007992 */ /* 0x0005ee0000008000 */
[----:B--2---:R-:W2:Y:S02]  /*6cd0*/  FENCE.VIEW.ASYNC.S ;  /* 0x00000000000073c6 */ /* 0x004ea40000000000 */
[----:B--2---:R-:W-:Y:S06]  /*6ce0*/  BAR.SYNC.DEFER_BLOCKING 0x1, 0x80 ;  /* 0x0042000000007b1d */ /* 0x004fec0000010000 */
[----:B------:R-:W-:Y:S05]  /*6cf0*/  @P0 BRA `(.L_x_116) ;  /* 0x00000000003c0947 */ /* 0x000fea0003800000 */
[----:B------:R-:W2:Y:S01]  /*6d00*/  LDCU.64 UR6, c[0x0][0x348] ;  /* 0x00006900ff0677ac */ /* 0x000ea20008000a00 */
[----:B------:R-:W-:Y:S01]  /*6d10*/  UIADD3 UR4, UPT, UPT, UR43, 0x200, URZ ;  /* 0x000002002b047890 */ /* 0x000fe2000fffe0ff */
[----:B------:R-:W-:Y:S01]  /*6d20*/  UMOV UR51, UR36 ;  /* 0x0000002400337c82 */ /* 0x000fe20008000000 */
[----:B------:R-:W-:Y:S02]  /*6d30*/  UIADD3 UR9, UPT, UPT, UR49, 0x40, URZ ;  /* 0x0000004031097890 */ /* 0x000fe4000fffe0ff */
[----:B------:R-:W-:Y:S02]  /*6d40*/  UIADD3 UR8, UPT, UPT, UR43, 0xa00, URZ ;  /* 0x00000a002b087890 */ /* 0x000fe4000fffe0ff */
[----:B------:R-:W-:Y:S01]  /*6d50*/  MOV R52, UR4 ;  /* 0x0000000400347c02 */ /* 0x000fe20008000f00 */
[----:B------:R-:W-:Y:S01]  /*6d60*/  UMOV UR10, UR50 ;  /* 0x00000032000a7c82 */ /* 0x000fe20008000000 */
[----:B------:R-:W-:Y:S02]  /*6d70*/  UMOV UR11, UR36 ;  /* 0x00000024000b7c82 */ /* 0x000fe40008000000 */
[----:B------:R-:W-:Y:S01]  /*6d80*/  R2UR UR48, R52 ;  /* 0x00000000343072ca */ /* 0x000fe200000e0000 */
[----:B--2---:R-:W-:Y:S04]  /*6d90*/  UIADD3 UR4, UP0, UPT, UR6, 0x680, URZ ;  /* 0x0000068006047890 */ /* 0x004fe8000ff1e0ff */
[----:B------:R-:W-:Y:S09]  /*6da0*/  UIADD3.X UR5, UPT, UPT, URZ, UR7, URZ, UP0, !UPT ;  /* 0x00000007ff057290 */ /* 0x000ff200087fe4ff */
[----:B------:R2:W-:Y:S01]  /*6db0*/  UTMASTG.3D [UR48], [UR4] ;  /* 0x00000030040073b5 */ /* 0x0005e20008010000 */
[----:B------:R2:W-:Y:S01]  /*6dc0*/  UTMASTG.3D [UR8], [UR4] ;  /* 0x00000008040073b5 */ /* 0x0005e20008010000 */
[----:B------:R0:W-:Y:S01]  /*6dd0*/  UTMACMDFLUSH ;  /* 0x00000000000079b7 */ /* 0x0001e20000000000 */
[----:B--2---:R-:W-:Y:S04]  /*6de0*/  DEPBAR.LE SB0, 0x1 ;  /* 0x000080400000791a */ /* 0x004fe80000000000 */
.L_x_116:
[----:B------:R-:W-:Y:S05]  /*6df0*/  BSYNC.RECONVERGENT B0 ;  /* 0x0000000000007941 */ /* 0x000fea0003800200 */
.L_x_115:
[----:B------:R-:W-:Y:S01]  /*6e00*/  BAR.SYNC.DEFER_BLOCKING 0x1, 0x80 ;  /* 0x0042000000007b1d */ /* 0x000fe20000010000 */
[----:B------:R-:W-:Y:S01]  /*6e10*/  ISETP.NE.AND P1, PT, R61, RZ, PT ;  /* 0x000000ff3d00720c */ /* 0x000fe20003f25270 */
[----:B------:R-:W-:Y:S01]  /*6e20*/  UISETP.NE.AND UP0, UPT, UR52, URZ, UPT ;  /* 0x000000ff3400728c */ /* 0x000fe2000bf05270 */
[----:B------:R-:W-:Y:S11]  /*6e30*/  LEA R2, R26, UR43, 0x3 ;  /* 0x0000002b1a027c11 */ /* 0x000ff6000f8e18ff */
[----:B------:R-:W-:Y:S01]  /*6e40*/  @P1 SHF.L.U32 R3, R59, 0x1f, RZ ;  /* 0x0000001f3b031819 */ /* 0x000fe200000006ff */
[----:B------:R-:W-:Y:S06]  /*6e50*/  BRA.U !UP0, `(.L_x_117) ;  /* 0x0000000108247547 */ /* 0x000fec000b800000 */
[----:B------:R-:W-:Y:S01]  /*6e60*/  IMAD.U32 R4, RZ, RZ, UR46 ;  /* 0x0000002eff047e24 */ /* 0x000fe2000f8e00ff */
[----:B------:R-:W-:Y:S01]  /*6e70*/  MOV R0, UR47 ;  /* 0x0000002f00007c02 */ /* 0x000fe20008000f00 */
[----:B------:R-:W-:Y:S03]  /*6e80*/  UIADD3 UR4, UPT, UPT, UR46, 0x1, URZ ;  /* 0x000000012e047890 */ /* 0x000fe6000fffe0ff */
[----:B------:R-:W-:Y:S01]  /*6e90*/  @P1 LEA R4, R4, UR43, 0x3 ;  /* 0x0000002b04041c11 */ /* 0x000fe2000f8e18ff */
[----:B------:R-:W-:Y:S04]  /*6ea0*/  UISETP.NE.AND UP0, UPT, UR4, 0x4, UPT ;  /* 0x000000040400788c */ /* 0x000fe8000bf05270 */
[----:B------:R-:W-:Y:S01]  /*6eb0*/  @P1 VIADD R4, R4, 0x50 ;  /* 0x0000005004041836 */ /* 0x000fe20000000000 */
[----:B------:R-:W-:Y:S04]  /*6ec0*/  USEL UR46, UR4, URZ, UP0 ;  /* 0x000000ff042e7287 */ /* 0x000fe80008000000 */
[----:B------:R-:W-:Y:S04]  /*6ed0*/  @P1 PRMT R0, R0, 0x654, R4 ;  /* 0x0000065400001816 */ /* 0x000fe80000000004 */
[----:B------:R2:W-:Y:S04]  /*6ee0*/  @P1 SYNCS.ARRIVE.TRANS64.RED.A1T0 RZ, [R0+URZ], RZ ;  /* 0x000000ff00ff19a7 */ /* 0x0005e800081004ff */
.L_x_117:
[----:B------:R-:W3:Y:S01]  /*6ef0*/  @P1 SYNCS.PHASECHK.TRANS64.TRYWAIT P0, [R2+URZ+0x30], R3 ;  /* 0x00003003020015a7 */ /* 0x000ee200080011ff */
[----:B------:R-:W-:Y:S01]  /*6f00*/  BSSY B1, `(.L_x_118) ;  /* 0x0000012000017945 */ /* 0x000fe20003800000 */
[----:B---3--:R-:W-:Y:S03]  /*6f10*/  @P1 SEL R63, RZ, 0x1, !P0 ;  /* 0x00000001ff3f1807 */ /* 0x008fe60004000000 */
[----:B------:R-:W-:Y:S05]  /*6f20*/  @!P1 BRA `(.L_x_119) ;  /* 0x00000000003c9947 */ /* 0x000fea0003800000 */
[----:B------:R-:W-:Y:S01]  /*6f30*/  ISETP.NE.AND P1, PT, R64, RZ, PT ;  /* 0x000000ff4000720c */ /* 0x000fe20003f25270 */
[----:B------:R-:W-:Y:S01]  /*6f40*/  BSSY B0, `(.L_x_120) ;  /* 0x0000009000007945 */ /* 0x000fe20003800000 */
[----:B------:R-:W-:Y:S11]  /*6f50*/  ISETP.NE.AND P0, PT, R63, RZ, PT ;  /* 0x000000ff3f00720c */ /* 0x000ff60003f05270 */
[----:B------:R-:W-:Y:S05]  /*6f60*/  @P1 IMAD R4, R26, 0x1000, R56 ;  /* 0x000010001a041824 */ /* 0x000fea00078e0238 */
[----:B------:R-:W-:Y:S05]  /*6f70*/  @P1 IADD3 R3, PT, PT, R4, UR43, RZ ;  /* 0x0000002b04031c10 */ /* 0x000fea000fffe0ff */
[----:B------:R-:W-:Y:S01]  /*6f80*/  @P1 IMAD.IADD R3, R65, 0x1, R3 ;  /* 0x0000000141031824 */ /* 0x000fe200078e0203 */
[----:B------:R-:W-:Y:S06]  /*6f90*/  @P0 BRA `(.L_x_121) ;  /* 0x00000000000c0947 */ /* 0x000fec0003800000 */
[----:B--2---:R-:W-:Y:S04]  /*6fa0*/  SHF.L.U32 R0, R59, 0x1f, RZ ;  /* 0x0000001f3b007819 */ /* 0x004fe800000006ff */
[----:B------:R-:W2:Y:S02]  /*6fb0*/  SYNCS.PHASECHK.TRANS64.TRYWAIT P0, [R2+URZ+0x30], R0 ;  /* 0x00003000020075a7 */ /* 0x000ea400080011ff */
[----:B--2---:R-:W-:Y:S05]  /*6fc0*/  @!P0 BRA `(.L_x_122) ;  /* 0x0000002800088947 */ /* 0x004fea0003800000 */
.L_x_121:
[----:B------:R-:W-:Y:S05]  /*6fd0*/  BSYNC B0 ;  /* 0x0000000000007941 */ /* 0x000fea0003800000 */
.L_x_120:
[----:B------:R-:W-:Y:S02]  /*6fe0*/  ISETP.NE.AND P0, PT, R64, RZ, PT ;  /* 0x000000ff4000720c */ /* 0x000fe40003f05270 */
[----:B------:R-:W-:Y:S11]  /*6ff0*/  IADD3 R26, PT, PT, R26, 0x1, RZ ;  /* 0x000000011a1a7810 */ /* 0x000ff60007ffe0ff */
[----:B------:R3:W4:Y:S04]  /*7000*/  @P0 LDS.128 R28, [R4+UR43+0x200] ;  /* 0x0002002b041c0984 */ /* 0x0007280008000c00 */
[----:B------:R3:W1:Y:S02]  /*7010*/  @P0 LDS.128 R36, [R3+0x200] ;  /* 0x0002000003240984 */ /* 0x0006640000000c00 */
.L_x_119:
[----:B------:R-:W-:Y:S05]  /*7020*/  BSYNC B1 ;  /* 0x0000000000017941 */ /* 0x000fea0003800000 */
.L_x_118:
[----:B--2---:R-:W-:Y:S05]  /*7030*/  VIADD R0, R25, 0x10 ;  /* 0x0000001019007836 */ /* 0x004fea0000000000 */
[----:B------:R-:W-:Y:S04]  /*7040*/  SHF.R.U32.HI R0, RZ, 0x15, R0 ;  /* 0x00000015ff007819 */ /* 0x000fe80000011600 */
[----:B------:R-:W-:Y:S11]  /*7050*/  LOP3.LUT P0, RZ, R0, 0x3, R47, 0x48, !PT ;  /* 0x0000000300ff7812 */ /* 0x000ff6000780482f */
[----:B------:R-:W-:Y:S02]  /*7060*/  @!UPT UIADD3 URZ, UPT, UPT, URZ, URZ, URZ ;  /* 0x000000fffffff290 */ /* 0x000fe4000fffe0ff */
[----:B------:R-:W-:Y:S05]  /*7070*/  @!P0 BRA `(.L_x_123) ;  /* 0x0000000000408947 */ /* 0x000fea0003800000 */
[----:B------:R-:W2:Y:S01]  /*7080*/  LDCU.64 UR8, c[0x4][0x70] ;  /* 0x01000e00ff0877ac */ /* 0x000ea20008000a00 */
[----:B---3--:R-:W-:Y:S01]  /*7090*/  MOV R3, 0x0 ;  /* 0x0000000000037802 */ /* 0x008fe20000000f00 */
[----:B------:R-:W-:Y:S02]  /*70a0*/  HFMA2 R12, -RZ, RZ, 0, 5.9604644775390625e-08 ;  /* 0x00000001ff0c7431 */ /* 0x000fe400000001ff */
[----:B-1----:R-:W-:Y:S02]  /*70b0*/  IMAD.MOV.U32 R8, RZ, RZ, 0x192 ;  /* 0x00000192ff087424 */ /* 0x002fe400078e00ff */
[----:B------:R-:W-:Y:S01]  /*70c0*/  IMAD.MOV.U32 R13, RZ, RZ, RZ ;  /* 0x000000ffff0d7224 */ /* 0x000fe200078e00ff */
[----:B------:R-:W1:Y:S01]  /*70d0*/  LDCU.64 UR6, c[0x4][0x78] ;  /* 0x01000f00ff0677ac */ /* 0x000e620008000a00 */
[----:B------:R-:W3:Y:S01]  /*70e0*/  LDC.64 R2, c[0x4][R3] ;  /* 0x0100000003027b82 */ /* 0x000ee20000000a00 */
[----:B------:R-:W5:Y:S01]  /*70f0*/  LDCU.64 UR4, c[0x4][0x10] ;  /* 0x01000200ff0477ac */ /* 0x000f620008000a00 */
[----:B--2---:R-:W-:Y:S01]  /*7100*/  MOV R5, UR9 ;  /* 0x0000000900057c02 */ /* 0x004fe20008000f00 */
[----:B------:R-:W-:Y:S01]  /*7110*/  IMAD.U32 R4, RZ, RZ, UR8 ;  /* 0x00000008ff047e24 */ /* 0x000fe2000f8e00ff */
[----:B-1----:R-:W-:Y:S01]  /*7120*/  MOV R7, UR7 ;  /* 0x0000000700077c02 */ /* 0x002fe20008000f00 */
[----:B------:R-:W-:Y:S01]  /*7130*/  IMAD.U32 R6, RZ, RZ, UR6 ;  /* 0x00000006ff067e24 */ /* 0x000fe2000f8e00ff */
[----:B-----5:R-:W-:Y:S01]  /*7140*/  MOV R11, UR5 ;  /* 0x00000005000b7c02 */ /* 0x020fe20008000f00 */
[----:B------:R-:W-:Y:S02]  /*7150*/  IMAD.U32 R10, RZ, RZ, UR4 ;  /* 0x00000004ff0a7e24 */ /* 0x000fe4000f8e00ff */
[----:B------:R-:W-:Y:S07]  /*7160*/  LEPC R20, `(.L_x_123) ;  /* 0x000000001014794e */ /* 0x000fee0000000000 */
[----:B---34-:R-:W-:Y:S05]  /*7170*/  CALL.ABS.NOINC R2 ;  /* 0x0000000002007343 */ /* 0x018fea0003c00000 */
.L_x_123:
[----:B---34-:R-:W-:Y:S01]  /*7180*/  SHF.L.U32 R3, R28, 0x10, RZ ;  /* 0x000000101c037819 */ /* 0x018fe200000006ff */
[----:B------:R-:W-:Y:S05]  /*7190*/  WARPSYNC.ALL ;  /* 0x0000000000007948 */ /* 0x000fea0003800000 */
[----:B------:R-:W-:Y:S01]  /*71a0*/  R2UR UR4, R25 ;  /* 0x00000000190472ca */ /* 0x000fe200000e0000 */
[----:B------:R-:W-:Y:S01]  /*71b0*/  BSSY.RECONVERGENT B0, `(.L_x_124) ;  /* 0x000005b000007945 */ /* 0x000fe20003800200 */
[----:B------:R-:W-:Y:S02]  /*71c0*/  SHF.L.U32 R20, R30, 0x10, RZ ;  /* 0x000000101e147819 */ /* 0x000fe400000006ff */
[----:B------:R-:W-:Y:S02]  /*71d0*/  ISETP.NE.AND P6, PT, R61, RZ, PT ;  /* 0x000000ff3d00720c */ /* 0x000fe40003fc5270 */
[----:B------:R-:W-:Y:S07]  /*71e0*/  ISETP.NE.AND P0, PT, R60, RZ, PT ;  /* 0x000000ff3c00720c */ /* 0x000fee0003f05270 */
[----:B-1----:R-:W1:Y:S02]  /*71f0*/  LDTM.x16 R4, tmem[UR4+0x10] ;  /* 0x00001004000479ee */ /* 0x002e640008240000 */
[----:B-1----:R-:W-:Y:S01]  /*7200*/  FMUL R0, R24, R4 ;  /* 0x0000000418007220 */ /* 0x002fe20000400000 */
[----:B------:R-:W-:Y:S01]  /*7210*/  LOP3.LUT R4, R28, 0xffff0000, RZ, 0xc0, !PT ;  /* 0xffff00001c047812 */ /* 0x000fe200078ec0ff */
[C---:B------:R-:W-:Y:S01]  /*7220*/  FMUL R2, R24.reuse, R5 ;  /* 0x0000000518027220 */ /* 0x040fe20000400000 */
[----:B------:R-:W-:Y:S01]  /*7230*/  SHF.L.U32 R5, R29, 0x10, RZ ;  /* 0x000000101d057819 */ /* 0x000fe200000006ff */
[----:B------:R-:W-:Y:S01]  /*7240*/  FFMA R0, R27, R3, R0 ;  /* 0x000000031b007223 */ /* 0x000fe20000000000 */
[C---:B------:R-:W-:Y:S01]  /*7250*/  FMUL R3, R24.reuse, R6 ;  /* 0x0000000618037220 */ /* 0x040fe20000400000 */
[----:B------:R-:W-:Y:S01]  /*7260*/  LOP3.LUT R6, R29, 0xffff0000, RZ, 0xc0, !PT ;  /* 0xffff00001d067812 */ /* 0x000fe200078ec0ff */
[C---:B------:R-:W-:Y:S01]  /*7270*/  FFMA R2, R27.reuse, R4, R2 ;  /* 0x000000041b027223 */ /* 0x040fe20000000002 */
[C---:B------:R-:W-:Y:S01]  /*7280*/  FMUL R7, R24.reuse, R7 ;  /* 0x0000000718077220 */ /* 0x040fe20000400000 */
[C---:B------:R-:W-:Y:S01]  /*7290*/  FFMA R3, R27.reuse, R5, R3 ;  /* 0x000000051b037223 */ /* 0x040fe20000000003 */
[C---:B------:R-:W-:Y:S01]  /*72a0*/  FMUL R4, R24.reuse, R8 ;  /* 0x0000000818047220 */ /* 0x040fe20000400000 */
[----:B------:R-:W-:Y:S01]  /*72b0*/  FMUL R5, R24, R9 ;  /* 0x0000000918057220 */ /* 0x000fe20000400000 */
[----:B------:R-:W-:Y:S01]  /*72c0*/  F2FP.BF16.F32.PACK_AB R32, R2, R0 ;  /* 0x000000000220723e */ /* 0x000fe200000010ff */
[C---:B------:R-:W-:Y:S01]  /*72d0*/  FFMA R7, R27.reuse, R6, R7 ;  /* 0x000000061b077223 */ /* 0x040fe20000000007 */
[----:B------:R-:W-:Y:S01]  /*72e0*/  LOP3.LUT R0, R30, 0xffff0000, RZ, 0xc0, !PT ;  /* 0xffff00001e007812 */ /* 0x000fe200078ec0ff */
[----:B------:R-:W-:Y:S01]  /*72f0*/  FFMA R4, R27, R20, R4 ;  /* 0x000000141b047223 */ /* 0x000fe20000000004 */
[----:B------:R-:W-:Y:S01]  /*7300*/  SHF.L.U32 R2, R31, 0x10, RZ ;  /* 0x000000101f027819 */ /* 0x000fe200000006ff */
[----:B------:R-:W-:Y:S01]  /*7310*/  FMUL R6, R24, R10 ;  /* 0x0000000a18067220 */ /* 0x000fe20000400000 */
[----:B------:R-:W-:Y:S01]  /*7320*/  F2FP.BF16.F32.PACK_AB R33, R7, R3 ;  /* 0x000000030721723e */ /* 0x000fe200000010ff */
[----:B------:R-:W-:Y:S01]  /*7330*/  FFMA R5, R27, R0, R5 ;  /* 0x000000001b057223 */ /* 0x000fe20000000005 */
[----:B------:R-:W-:Y:S01]  /*7340*/  LOP3.LUT R3, R31, 0xffff0000, RZ, 0xc0, !PT ;  /* 0xffff00001f037812 */ /* 0x000fe200078ec0ff */
[----:B------:R-:W-:Y:S01]  /*7350*/  FFMA R6, R27, R2, R6 ;  /* 0x000000021b067223 */ /* 0x000fe20000000006 */
[----:B------:R-:W-:Y:S01]  /*7360*/  SHF.L.U32 R7, R36, 0x10, RZ ;  /* 0x0000001024077819 */ /* 0x000fe200000006ff */
[----:B------:R-:W-:Y:S01]  /*7370*/  FMUL R11, R24, R11 ;  /* 0x0000000b180b7220 */ /* 0x000fe20000400000 */
[----:B------:R-:W-:Y:S01]  /*7380*/  LOP3.LUT R0, R36, 0xffff0000, RZ, 0xc0, !PT ;  /* 0xffff000024007812 */ /* 0x000fe200078ec0ff */
[C---:B------:R-:W-:Y:S01]  /*7390*/  FMUL R8, R24.reuse, R12 ;  /* 0x0000000c18087220 */ /* 0x040fe20000400000 */
[----:B------:R-:W-:Y:S01]  /*73a0*/  SHF.L.U32 R2, R37, 0x10, RZ ;  /* 0x0000001025027819 */ /* 0x000fe200000006ff */
[C---:B------:R-:W-:Y:S01]  /*73b0*/  FMUL R9, R24.reuse, R13 ;  /* 0x0000000d18097220 */ /* 0x040fe20000400000 */
[----:B------:R-:W-:Y:S01]  /*73c0*/  F2FP.BF16.F32.PACK_AB R34, R5, R4 ;  /* 0x000000040522723e */ /* 0x000fe200000010ff */
[----:B------:R-:W-:Y:S01]  /*73d0*/  FFMA R11, R27, R3, R11 ;  /* 0x000000031b0b7223 */ /* 0x000fe2000000000b */
[----:B------:R-:W-:Y:S01]  /*73e0*/  SHF.L.U32 R3, R39, 0x10, RZ ;  /* 0x0000001027037819 */ /* 0x000fe200000006ff */
[----:B------:R-:W-:Y:S01]  /*73f0*/  FFMA R8, R27, R7, R8 ;  /* 0x000000071b087223 */ /* 0x000fe20000000008 */
[----:B------:R-:W-:Y:S01]  /*7400*/  LOP3.LUT R4, R39, 0xffff0000, RZ, 0xc0, !PT ;  /* 0xffff000027047812 */ /* 0x000fe200078ec0ff */
[----:B------:R-:W-:Y:S01]  /*7410*/  FFMA R9, R27, R0, R9 ;  /* 0x000000001b097223 */ /* 0x000fe20000000009 */
[----:B------:R-:W-:Y:S01]  /*7420*/  LOP3.LUT R0, R37, 0xffff0000, RZ, 0xc0, !PT ;  /* 0xffff000025007812 */ /* 0x000fe200078ec0ff */
[C---:B------:R-:W-:Y:S01]  /*7430*/  FMUL R10, R24.reuse, R14 ;  /* 0x0000000e180a7220 */ /* 0x040fe20000400000 */
[C---:B------:R-:W-:Y:S01]  /*7440*/  FMUL R15, R24.reuse, R15 ;  /* 0x0000000f180f7220 */ /* 0x040fe20000400000 */
[C---:B------:R-:W-:Y:S01]  /*7450*/  FMUL R12, R24.reuse, R16 ;  /* 0x00000010180c7220 */ /* 0x040fe20000400000 */
[----:B------:R-:W-:Y:S01]  /*7460*/  FMUL R13, R24, R17 ;  /* 0x00000011180d7220 */ /* 0x000fe20000400000 */
[C---:B------:R-:W-:Y:S01]  /*7470*/  FFMA R10, R27.reuse, R2, R10 ;  /* 0x000000021b0a7223 */ /* 0x040fe2000000000a */
[----:B------:R-:W-:Y:S01]  /*7480*/  FFMA R15, R27, R0, R15 ;  /* 0x000000001b0f7223 */ /* 0x000fe2000000000f */
[----:B------:R-:W-:Y:S01]  /*7490*/  SHF.L.U32 R2, R38, 0x10, RZ ;  /* 0x0000001026027819 */ /* 0x000fe200000006ff */
[----:B------:R-:W-:Y:S01]  /*74a0*/  FMUL R14, R24, R18 ;  /* 0x00000012180e7220 */ /* 0x000fe20000400000 */
[----:B------:R-:W-:Y:S01]  /*74b0*/  LOP3.LUT R0, R38, 0xffff0000, RZ, 0xc0, !PT ;  /* 0xffff000026007812 */ /* 0x000fe200078ec0ff */
[----:B------:R-:W-:Y:S01]  /*74c0*/  FMUL R19, R24, R19 ;  /* 0x0000001318137220 */ /* 0x000fe20000400000 */
[----:B------:R-:W-:Y:S01]  /*74d0*/  F2FP.BF16.F32.PACK_AB R35, R11, R6 ;  /* 0x000000060b23723e */ /* 0x000fe200000010ff */
[----:B------:R-:W-:Y:S01]  /*74e0*/  FFMA R12, R27, R2, R12 ;  /* 0x000000021b0c7223 */ /* 0x000fe2000000000c */
[----:B------:R-:W-:Y:S01]  /*74f0*/  F2FP.BF16.F32.PACK_AB R8, R9, R8 ;  /* 0x000000080908723e */ /* 0x000fe200000010ff */
[C---:B------:R-:W-:Y:S01]  /*7500*/  FFMA R13, R27.reuse, R0, R13 ;  /* 0x000000001b0d7223 */ /* 0x040fe2000000000d */
[C---:B------:R-:W-:Y:S01]  /*7510*/  FFMA R14, R27.reuse, R3, R14 ;  /* 0x000000031b0e7223 */ /* 0x040fe2000000000e */
[----:B------:R1:W-:Y:S01]  /*7520*/  STS.128 [R56+UR43+0x1200], R32 ;  /* 0x0012002038007988 */ /* 0x0003e20008000c2b */
[----:B------:R-:W-:Y:S01]  /*7530*/  FFMA R19, R27, R4, R19 ;  /* 0x000000041b137223 */ /* 0x000fe20000000013 */
[----:B------:R-:W-:Y:S02]  /*7540*/  F2FP.BF16.F32.PACK_AB R9, R15, R10 ;  /* 0x0000000a0f09723e */ /* 0x000fe400000010ff */
[----:B------:R-:W-:Y:S02]  /*7550*/  F2FP.BF16.F32.PACK_AB R10, R13, R12 ;  /* 0x0000000c0d0a723e */ /* 0x000fe400000010ff */
[----:B------:R-:W-:Y:S02]  /*7560*/  F2FP.BF16.F32.PACK_AB R11, R19, R14 ;  /* 0x0000000e130b723e */ /* 0x000fe400000010ff */
[----:B------:R-:W-:Y:S02]  /*7570*/  MOV R2, UR46 ;  /* 0x0000002e00027c02 */ /* 0x000fe40008000f00 */
[----:B------:R-:W-:Y:S01]  /*7580*/  MOV R0, UR47 ;  /* 0x0000002f00007c02 */ /* 0x000fe20008000f00 */
[----:B------:R1:W-:Y:S01]  /*7590*/  STS.128 [R62+0x1200], R8 ;  /* 0x001200083e007388 */ /* 0x0003e20000000c00 */
[----:B------:R-:W-:Y:S02]  /*75a0*/  @P6 LEA R2, R2, UR43, 0x3 ;  /* 0x0000002b02026c11 */ /* 0x000fe4000f8e18ff */
[----:B------:R-:W-:Y:S02]  /*75b0*/  @P6 SHF.L.U32 R3, R59, 0x1f, RZ ;  /* 0x0000001f3b036819 */ /* 0x000fe400000006ff */
[----:B------:R-:W-:Y:S01]  /*75c0*/  @P6 IADD3 R2, PT, PT, R2, 0x50, RZ ;  /* 0x0000005002026810 */ /* 0x000fe20007ffe0ff */
[----:B------:R-:W-:Y:S01]  /*75d0*/  @!PT LDS RZ, [RZ] ;  /* 0x00000000fffff984 */ /* 0x000fe20000000800 */
[----:B------:R-:W-:Y:S01]  /*75e0*/  @!PT LDS RZ, [RZ] ;  /* 0x00000000fffff984 */ /* 0x000fe20000000800 */
[----:B------:R-:W-:Y:S01]  /*75f0*/  @!PT LDS RZ, [RZ] ;  /* 0x00000000fffff984 */ /* 0x000fe20000000800 */
[----:B------:R-:W-:Y:S01]  /*7600*/  @!PT LDS RZ, [RZ] ;  /* 0x00000000fffff984 */ /* 0x000fe20000000800 */
[----:B------:R2:W-:Y:S06]  /*7610*/  MEMBAR.ALL.CTA ;  /* 0x0000000000007992 */ /* 0x0005ec0000008000 */
[----:B--2---:R-:W2:Y:S01]  /*7620*/  FENCE.VIEW.ASYNC.S ;  /* 0x00000000000073c6 */ /* 0x004ea20000000000 */
[----:B------:R-:W-:Y:S02]  /*7630*/  @P6 PRMT R0, R0, 0x654, R2 ;  /* 0x0000065400006816 */ /* 0x000fe40000000002 */
[----:B------:R-:W-:Y:S01]  /*7640*/  LEA R2, R26, UR43, 0x3 ;  /* 0x0000002b1a027c11 */ /* 0x000fe2000f8e18ff */
[----:B--2---:R-:W-:Y:S06]  /*7650*/  BAR.SYNC.DEFER_BLOCKING 0x1, 0x80 ;  /* 0x0042000000007b1d */ /* 0x004fec0000010000 */
[----:B------:R-:W-:Y:S05]  /*7660*/  @P0 BRA `(.L_x_125) ;  /* 0x00000000003c0947 */ /* 0x000fea0003800000 */
[----:B------:R-:W2:Y:S01]  /*7670*/  LDCU.64 UR6, c[0x0][0x348] ;  /* 0x00006900ff0677ac */ /* 0x000ea20008000a00 */
[----:B------:R-:W-:Y:S02]  /*7680*/  UIADD3 UR13, UPT, UPT, UR49, 0x10, URZ ;  /* 0x00000010310d7890 */ /* 0x000fe4000fffe0ff */
[----:B------:R-:W-:Y:S01]  /*7690*/  UIADD3 UR12, UPT, UPT, UR43, 0x1200, URZ ;  /* 0x000012002b0c7890 */ /* 0x000fe2000fffe0ff */
[----:B------:R-:W-:Y:S01]  /*76a0*/  UMOV UR14, UR50 ;  /* 0x00000032000e7c82 */ /* 0x000fe20008000000 */
[----:B------:R-:W-:Y:S01]  /*76b0*/  UMOV UR15, UR36 ;  /* 0x00000024000f7c82 */ /* 0x000fe20008000000 */
[----:B------:R-:W-:Y:S02]  /*76c0*/  UIADD3 UR9, UPT, UPT, UR49, 0x50, URZ ;  /* 0x0000005031097890 */ /* 0x000fe4000fffe0ff */
[----:B------:R-:W-:Y:S01]  /*76d0*/  UIADD3 UR8, UPT, UPT, UR43, 0x1a00, URZ ;  /* 0x00001a002b087890 */ /* 0x000fe2000fffe0ff */
[----:B------:R-:W-:Y:S01]  /*76e0*/  UMOV UR10, UR50 ;  /* 0x00000032000a7c82 */ /* 0x000fe20008000000 */
[----:B------:R-:W-:Y:S01]  /*76f0*/  UMOV UR11, UR36 ;  /* 0x00000024000b7c82 */ /* 0x000fe20008000000 */
[----:B--2---:R-:W-:Y:S04]  /*7700*/  UIADD3 UR4, UP0, UPT, UR6, 0x680, URZ ;  /* 0x0000068006047890 */ /* 0x004fe8000ff1e0ff */
[----:B------:R-:W-:Y:S09]  /*7710*/  UIADD3.X UR5, UPT, UPT, URZ, UR7, URZ, UP0, !UPT ;  /* 0x00000007ff057290 */ /* 0x000ff200087fe4ff */
[----:B------:R2:W-:Y:S01]  /*7720*/  UTMASTG.3D [UR12], [UR4] ;  /* 0x0000000c040073b5 */ /* 0x0005e20008010000 */
[----:B------:R2:W-:Y:S01]  /*7730*/  UTMASTG.3D [UR8], [UR4] ;  /* 0x00000008040073b5 */ /* 0x0005e20008010000 */
[----:B------:R0:W-:Y:S01]  /*7740*/  UTMACMDFLUSH ;  /* 0x00000000000079b7 */ /* 0x0001e20000000000 */
[----:B--2---:R-:W-:Y:S04]  /*7750*/  DEPBAR.LE SB0, 0x1 ;  /* 0x000080400000791a */ /* 0x004fe80000000000 */
.L_x_125:
[----:B------:R-:W-:Y:S05]  /*7760*/  BSYNC.RECONVERGENT B0 ;  /* 0x0000000000007941 */ /* 0x000fea0003800200 */
.L_x_124:
[----:B------:R-:W-:Y:S01]  /*7770*/  BAR.SYNC.DEFER_BLOCKING 0x1, 0x80 ;  /* 0x0042000000007b1d */ /* 0x000fe20000010000 */
[----:B------:R-:W-:Y:S04]  /*7780*/  UIADD3 UR4, UPT, UPT, UR46, 0x1, URZ ;  /* 0x000000012e047890 */ /* 0x000fe8000fffe0ff */
[----:B------:R-:W-:Y:S04]  /*7790*/  UISETP.NE.AND UP0, UPT, UR4, 0x4, UPT ;  /* 0x000000040400788c */ /* 0x000fe8000bf05270 */
[----:B------:R-:W-:Y:S01]  /*77a0*/  USEL UR44, UR4, URZ, UP0 ;  /* 0x000000ff042c7287 */ /* 0x000fe20008000000 */
[----:B------:R2:W-:Y:S01]  /*77b0*/  @P6 SYNCS.ARRIVE.TRANS64.RED.A1T0 RZ, [R0+URZ], RZ ;  /* 0x000000ff00ff69a7 */ /* 0x0005e200081004ff */
[----:B------:R-:W-:Y:S01]  /*77c0*/  BSSY B1, `(.L_x_126) ;  /* 0x0000013000017945 */ /* 0x000fe20003800000 */
[----:B------:R-:W3:Y:S02]  /*77d0*/  @P6 SYNCS.PHASECHK.TRANS64.TRYWAIT P0, [R2+URZ+0x30], R3 ;  /* 0x00003003020065a7 */ /* 0x000ee400080011ff */
[----:B---3--:R-:W-:Y:S01]  /*77e0*/  @P6 SEL R63, RZ, 0x1, !P0 ;  /* 0x00000001ff3f6807 */ /* 0x008fe20004000000 */
[----:B--2---:R-:W-:Y:S06]  /*77f0*/  @!P6 BRA `(.L_x_127) ;  /* 0x00000000003ce947 */ /* 0x004fec0003800000 */
[----:B------:R-:W-:Y:S01]  /*7800*/  ISETP.NE.AND P1, PT, R64, RZ, PT ;  /* 0x000000ff4000720c */ /* 0x000fe20003f25270 */
[----:B------:R-:W-:Y:S01]  /*7810*/  BSSY B0, `(.L_x_128) ;  /* 0x0000009000007945 */ /* 0x000fe20003800000 */
[----:B------:R-:W-:Y:S11]  /*7820*/  ISETP.NE.AND P0, PT, R63, RZ, PT ;  /* 0x000000ff3f00720c */ /* 0x000ff60003f05270 */
[----:B------:R-:W-:Y:S05]  /*7830*/  @P1 IMAD R3, R26, 0x1000, R56 ;  /* 0x000010001a031824 */ /* 0x000fea00078e0238 */
[----:B------:R-:W-:Y:S05]  /*7840*/  @P1 IADD3 R0, PT, PT, R3, UR43, RZ ;  /* 0x0000002b03001c10 */ /* 0x000fea000fffe0ff */
[----:B------:R-:W-:Y:S01]  /*7850*/  @P1 IMAD.IADD R0, R65, 0x1, R0 ;  /* 0x0000000141001824 */ /* 0x000fe200078e0200 */
[----:B------:R-:W-:Y:S06]  /*7860*/  @P0 BRA `(.L_x_129) ;  /* 0x00000000000c0947 */ /* 0x000fec0003800000 */
[----:B------:R-:W-:Y:S04]  /*7870*/  SHF.L.U32 R4, R59, 0x1f, RZ ;  /* 0x0000001f3b047819 */ /* 0x000fe800000006ff */
[----:B------:R-:W2:Y:S02]  /*7880*/  SYNCS.PHASECHK.TRANS64.TRYWAIT P0, [R2+URZ+0x30], R4 ;  /* 0x00003004020075a7 */ /* 0x000ea400080011ff */
[----:B--2---:R-:W-:Y:S05]  /*7890*/  @!P0 BRA `(.L_x_130) ;  /* 0x0000001c00e88947 */ /* 0x004fea0003800000 */
.L_x_129:
[----:B------:R-:W-:Y:S05]  /*78a0*/  BSYNC B0 ;  /* 0x0000000000007941 */ /* 0x000fea0003800000 */
.L_x_128:
[----:B------:R-:W-:Y:S02]  /*78b0*/  ISETP.NE.AND P0, PT, R64, RZ, PT ;  /* 0x000000ff4000720c */ /* 0x000fe40003f05270 */
[----:B------:R-:W-:Y:S11]  /*78c0*/  IADD3 R26, PT, PT, R26, 0x1, RZ ;  /* 0x000000011a1a7810 */ /* 0x000ff60007ffe0ff */
[----:B------:R3:W4:Y:S04]  /*78d0*/  @P0 LDS.128 R28, [R3+UR43+0x200] ;  /* 0x0002002b031c0984 */ /* 0x0007280008000c00 */
[----:B------:R3:W1:Y:S02]  /*78e0*/  @P0 LDS.128 R36, [R0+0x200] ;  /* 0x0002000000240984 */ /* 0x0006640000000c00 */
.L_x_127:
[----:B------:R-:W-:Y:S05]  /*78f0*/  BSYNC B1 ;  /* 0x0000000000017941 */ /* 0x000fea0003800000 */
.L_x_126:
[----:B---3--:R-:W-:Y:S05]  /*7900*/  VIADD R0, R25, 0x20 ;  /* 0x0000002019007836 */ /* 0x008fea0000000000 */
[----:B------:R-:W-:Y:S04]  /*7910*/  SHF.R.U32.HI R0, RZ, 0x15, R0 ;  /* 0x00000015ff007819 */ /* 0x000fe80000011600 */
[----:B------:R-:W-:Y:S11]  /*7920*/  LOP3.LUT P0, RZ, R0, 0x3, R47, 0x48, !PT ;  /* 0x0000000300ff7812 */ /* 0x000ff6000780482f */
[----:B------:R-:W-:Y:S02]  /*7930*/  @!UPT UIADD3 URZ, UPT, UPT, URZ, URZ, URZ ;  /* 0x000000fffffff290 */ /* 0x000fe4000fffe0ff */
[----:B------:R-:W-:Y:S05]  /*7940*/  @!P0 BRA `(.L_x_131) ;  /* 0x0000000000408947 */ /* 0x000fea0003800000 */
[----:B------:R-:W3:Y:S01]  /*7950*/  LDCU.64 UR8, c[0x4][0x70] ;  /* 0x01000e00ff0877ac */ /* 0x000ee20008000a00 */
[----:B------:R-:W-:Y:S01]  /*7960*/  MOV R3, 0x0 ;  /* 0x0000000000037802 */ /* 0x000fe20000000f00 */
[----:B------:R-:W-:Y:S02]  /*7970*/  HFMA2 R12, -RZ, RZ, 0, 5.9604644775390625e-08 ;  /* 0x00000001ff0c7431 */ /* 0x000fe400000001ff */
[----:B-1----:R-:W-:Y:S02]  /*7980*/  IMAD.MOV.U32 R8, RZ, RZ, 0x192 ;  /* 0x00000192ff087424 */ /* 0x002fe400078e00ff */
[----:B------:R-:W-:Y:S01]  /*7990*/  IMAD.MOV.U32 R13, RZ, RZ, RZ ;  /* 0x000000ffff0d7224 */ /* 0x000fe200078e00ff */
[----:B------:R-:W1:Y:S01]  /*79a0*/  LDCU.64 UR6, c[0x4][0x78] ;  /* 0x01000f00ff0677ac */ /* 0x000e620008000a00 */
[----:B--2---:R-:W2:Y:S01]  /*79b0*/  LDC.64 R2, c[0x4][R3] ;  /* 0x0100000003027b82 */ /* 0x004ea20000000a00 */
[----:B------:R-:W5:Y:S01]  /*79c0*/  LDCU.64 UR4, c[0x4][0x10] ;  /* 0x01000200ff0477ac */ /* 0x000f620008000a00 */
[----:B---3--:R-:W-:Y:S01]  /*79d0*/  MOV R5, UR9 ;  /* 0x0000000900057c02 */ /* 0x008fe20008000f00 */
[----:B------:R-:W-:Y:S01]  /*79e0*/  IMAD.U32 R4, RZ, RZ, UR8 ;  /* 0x00000008ff047e24 */ /* 0x000fe2000f8e00ff */
[----:B-1----:R-:W-:Y:S01]  /*79f0*/  MOV R7, UR7 ;  /* 0x0000000700077c02 */ /* 0x002fe20008000f00 */
[----:B------:R-:W-:Y:S01]  /*7a00*/  IMAD.U32 R6, RZ, RZ, UR6 ;  /* 0x00000006ff067e24 */ /* 0x000fe2000f8e00ff */
[----:B-----5:R-:W-:Y:S01]  /*7a10*/  MOV R11, UR5 ;  /* 0x00000005000b7c02 */ /* 0x020fe20008000f00 */
[----:B------:R-:W-:Y:S02]  /*7a20*/  IMAD.U32 R10, RZ, RZ, UR4 ;  /* 0x00000004ff0a7e24 */ /* 0x000fe4000f8e00ff */
[----:B------:R-:W-:Y:S07]  /*7a30*/  LEPC R20, `(.L_x_131) ;  /* 0x000000001014794e */ /* 0x000fee0000000000 */
[----:B--2-4-:R-:W-:Y:S05]  /*7a40*/  CALL.ABS.NOINC R2 ;  /* 0x0000000002007343 */ /* 0x014fea0003c00000 */
.L_x_131:
[----:B----4-:R-:W-:Y:S01]  /*7a50*/  SHF.L.U32 R3, R28, 0x10, RZ ;  /* 0x000000101c037819 */ /* 0x010fe200000006ff */
[----:B------:R-:W-:Y:S05]  /*7a60*/  WARPSYNC.ALL ;  /* 0x0000000000007948 */ /* 0x000fea0003800000 */
[----:B------:R-:W-:Y:S01]  /*7a70*/  R2UR UR4, R25 ;  /* 0x00000000190472ca */ /* 0x000fe200000e0000 */
[----:B------:R-:W-:Y:S01]  /*7a80*/  BSSY.RECONVERGENT B0, `(.L_x_132) ;  /* 0x000005b000007945 */ /* 0x000fe20003800200 */
[----:B------:R-:W-:Y:S02]  /*7a90*/  SHF.L.U32 R20, R30, 0x10, RZ ;  /* 0x000000101e147819 */ /* 0x000fe400000006ff */
[----:B------:R-:W-:Y:S02]  /*7aa0*/  ISETP.NE.AND P6, PT, R61, RZ, PT ;  /* 0x000000ff3d00720c */ /* 0x000fe40003fc5270 */
[----:B------:R-:W-:Y:S07]  /*7ab0*/  ISETP.NE.AND P0, PT, R60, RZ, PT ;  /* 0x000000ff3c00720c */ /* 0x000fee0003f05270 */
[----:B-12---:R-:W1:Y:S02]  /*7ac0*/  LDTM.x16 R4, tmem[UR4+0x20] ;  /* 0x00002004000479ee */ /* 0x006e640008240000 */
        /* <DEDUP_REMOVED lines=59> */
[----:B------:R-:W-:Y:S02]  /*7e80*/  LEA R3, R26, UR43, 0x3 ;  /* 0x0000002b1a037c11 */ /* 0x000fe4000f8e18ff */
        /* <DEDUP_REMOVED lines=8> */
[----:B------:R-:W-:Y:S01]  /*7f10*/  @P6 SHF.L.U32 R2, R59, 0x1f, RZ ;  /* 0x0000001f3b026819 */ /* 0x000fe200000006ff */
        /* <DEDUP_REMOVED lines=17> */
.L_x_133:
[----:B------:R-:W-:Y:S05]  /*8030*/  BSYNC.RECONVERGENT B0 ;  /* 0x0000000000007941 */ /* 0x000fea0003800200 */
.L_x_132:
        /* <DEDUP_REMOVED lines=19> */
.L_x_137:
[----:B------:R-:W-:Y:S05]  /*8170*/  BSYNC B0 ;  /* 0x0000000000007941 */ /* 0x000fea0003800000 */
.L_x_136:
[----:B------:R-:W-:Y:S11]  /*8180*/  ISETP.NE.AND P0, PT, R64, RZ, PT ;  /* 0x000000ff4000720c */ /* 0x000ff60003f05270 */
[----:B------:R-:W-:Y:S02]  /*8190*/  @!UPT UIADD3 URZ, UPT, UPT, URZ, URZ, URZ ;  /* 0x000000fffffff290 */ /* 0x000fe4000fffe0ff */
[----:B------:R3:W4:Y:S04]  /*81a0*/  @P0 LDS.128 R28, [R26+UR43+0x200] ;  /* 0x0002002b1a1c0984 */ /* 0x0007280008000c00 */
[----:B------:R3:W1:Y:S02]  /*81b0*/  @P0 LDS.128 R36, [R65+0x200] ;  /* 0x0002000041240984 */ /* 0x0006640000000c00 */
.L_x_135:
[----:B------:R-:W-:Y:S05]  /*81c0*/  BSYNC B1 ;  /* 0x0000000000017941 */ /* 0x000fea0003800000 */
.L_x_134:
[----:B--2---:R-:W-:Y:S05]  /*81d0*/  VIADD R0, R25, 0x30 ;  /* 0x0000003019007836 */ /* 0x004fea0000000000 */
[----:B------:R-:W-:Y:S04]  /*81e0*/  SHF.R.U32.HI R0, RZ, 0x15, R0 ;  /* 0x00000015ff007819 */ /* 0x000fe80000011600 */
[----:B------:R-:W-:Y:S11]  /*81f0*/  LOP3.LUT P0, RZ, R0, 0x3, R47, 0x48, !PT ;  /* 0x0000000300ff7812 */ /* 0x000ff6000780482f */
[----:B------:R-:W-:Y:S02]  /*8200*/  @!UPT UIADD3 URZ, UPT, UPT, URZ, URZ, URZ ;  /* 0x000000fffffff290 */ /* 0x000fe4000fffe0ff */
[----:B------:R-:W-:Y:S05]  /*8210*/  @!P0 BRA `(.L_x_139) ;  /* 0x0000000000408947 */ /* 0x000fea0003800000 */
[----:B------:R-:W2:Y:S01]  /*8220*/  LDCU.64 UR8, c[0x4][0x70] ;  /* 0x01000e00ff0877ac */ /* 0x000ea20008000a00 */
[----:B------:R-:W-:Y:S01]  /*8230*/  MOV R3, 0x0 ;  /* 0x0000000000037802 */ /* 0x000fe20000000f00 */
        /* <DEDUP_REMOVED lines=14> */
.L_x_139:
[----:B------:R-:W-:Y:S01]  /*8320*/  ISETP.NE.AND P0, PT, R60, RZ, PT ;  /* 0x000000ff3c00720c */ /* 0x000fe20003f05270 */
[----:B------:R-:W-:Y:S05]  /*8330*/  WARPSYNC.ALL ;  /* 0x0000000000007948 */ /* 0x000fea0003800000 */
[----:B------:R-:W-:Y:S01]  /*8340*/  R2UR UR4, R25 ;  /* 0x00000000190472ca */ /* 0x000fe200000e0000 */
[----:B------:R-:W-:Y:S01]  /*8350*/  BSSY.RECONVERGENT B0, `(.L_x_140) ;  /* 0x0000057000007945 */ /* 0x000fe20003800200 */
[C---:B----4-:R-:W-:Y:S02]  /*8360*/  SHF.L.U32 R20, R28.reuse, 0x10, RZ ;  /* 0x000000101c147819 */ /* 0x050fe400000006ff */
[----:B------:R-:W-:Y:S02]  /*8370*/  LOP3.LUT R21, R28, 0xffff0000, RZ, 0xc0, !PT ;  /* 0xffff00001c157812 */ /* 0x000fe400078ec0ff */
[C---:B------:R-:W-:Y:S02]  /*8380*/  SHF.L.U32 R25, R29.reuse, 0x10, RZ ;  /* 0x000000101d197819 */ /* 0x040fe400000006ff */
[----:B---3--:R-:W-:Y:S02]  /*8390*/  LOP3.LUT R26, R29, 0xffff0000, RZ, 0xc0, !PT ;  /* 0xffff00001d1a7812 */ /* 0x008fe400078ec0ff */
[C---:B------:R-:W-:Y:S02]  /*83a0*/  SHF.L.U32 R28, R30.reuse, 0x10, RZ ;  /* 0x000000101e1c7819 */ /* 0x040fe400000006ff */
[----:B------:R-:W-:Y:S01]  /*83b0*/  LOP3.LUT R29, R30, 0xffff0000, RZ, 0xc0, !PT ;  /* 0xffff00001e1d7812 */ /* 0x000fe200078ec0ff */
[----:B-1----:R-:W1:Y:S01]  /*83c0*/  LDTM.x16 R4, tmem[UR4+0x30] ;  /* 0x00003004000479ee */ /* 0x002e620008240000 */
[C---:B------:R-:W-:Y:S01]  /*83d0*/  SHF.L.U32 R30, R31.reuse, 0x10, RZ ;  /* 0x000000101f1e7819 */ /* 0x040fe200000006ff */
[----:B------:R-:W-:Y:S01]  /*83e0*/  NOP ;  /* 0x0000000000007918 */ /* 0x000fe20000000000 */
[----:B------:R-:W-:Y:S02]  /*83f0*/  LOP3.LUT R31, R31, 0xffff0000, RZ, 0xc0, !PT ;  /* 0xffff00001f1f7812 */ /* 0x000fe400078ec0ff */
[C---:B------:R-:W-:Y:S02]  /*8400*/  SHF.L.U32 R32, R36.reuse, 0x10, RZ ;  /* 0x0000001024207819 */ /* 0x040fe400000006ff */
[----:B------:R-:W-:Y:S02]  /*8410*/  LOP3.LUT R33, R36, 0xffff0000, RZ, 0xc0, !PT ;  /* 0xffff000024217812 */ /* 0x000fe400078ec0ff */
[----:B------:R-:W-:Y:S02]  /*8420*/  IADD3 R53, PT, PT, R53, 0xc0, RZ ;  /* 0x000000c035357810 */ /* 0x000fe40007ffe0ff */
[----:B------:R-:W-:Y:S02]  /*8430*/  SHF.L.U32 R34, R37, 0x10, RZ ;  /* 0x0000001025227819 */ /* 0x000fe400000006ff */
[----:B------:R-:W-:Y:S02]  /*8440*/  LOP3.LUT R53, R53, 0xfefffff8, RZ, 0xc0, !PT ;  /* 0xfefffff835357812 */ /* 0x000fe400078ec0ff */
[----:B------:R-:W-:Y:S02]  /*8450*/  LOP3.LUT R35, R37, 0xffff0000, RZ, 0xc0, !PT ;  /* 0xffff000025237812 */ /* 0x000fe400078ec0ff */
[----:B-1----:R1:W-:Y:S01]  /*8460*/  SYNCS.ARRIVE.TRANS64.RED.A1T0 RZ, [R53+URZ], RZ ;  /* 0x000000ff35ff79a7 */ /* 0x0023e200081004ff */
[C---:B------:R-:W-:Y:S02]  /*8470*/  SHF.L.U32 R36, R38.reuse, 0x10, RZ ;  /* 0x0000001026247819 */ /* 0x040fe400000006ff */
[----:B------:R-:W-:Y:S02]  /*8480*/  LOP3.LUT R37, R38, 0xffff0000, RZ, 0xc0, !PT ;  /* 0xffff000026257812 */ /* 0x000fe400078ec0ff */
[----:B------:R-:W-:Y:S01]  /*8490*/  SHF.L.U32 R38, R39, 0x10, RZ ;  /* 0x0000001027267819 */ /* 0x000fe200000006ff */
[C---:B------:R-:W-:Y:S01]  /*84a0*/  FMUL R4, R24.reuse, R4 ;  /* 0x0000000418047220 */ /* 0x040fe20000400000 */
[C---:B------:R-:W-:Y:S01]  /*84b0*/  FMUL R5, R24.reuse, R5 ;  /* 0x0000000518057220 */ /* 0x040fe20000400000 */
[C---:B------:R-:W-:Y:S01]  /*84c0*/  FMUL R6, R24.reuse, R6 ;  /* 0x0000000618067220 */ /* 0x040fe20000400000 */
[C---:B------:R-:W-:Y:S01]  /*84d0*/  FMUL R7, R24.reuse, R7 ;  /* 0x0000000718077220 */ /* 0x040fe20000400000 */
[C---:B------:R-:W-:Y:S01]  /*84e0*/  FFMA R4, R27.reuse, R20, R4 ;  /* 0x000000141b047223 */ /* 0x040fe20000000004 */
        /* <DEDUP_REMOVED lines=15> */
[C---:B------:R-:W-:Y:S01]  /*85e0*/  FMUL R12, R24.reuse, R16 ;  /* 0x00000010180c7220 */ /* 0x040fe20000400000 */
[C---:B------:R-:W-:Y:S01]  /*85f0*/  FFMA R0, R27.reuse, R32, R0 ;  /* 0x000000201b007223 */ /* 0x040fe20000000000 */
[C---:B------:R-:W-:Y:S01]  /*8600*/  FMUL R13, R24.reuse, R17 ;  /* 0x00000011180d7220 */ /* 0x040fe20000400000 */
[----:B------:R-:W-:Y:S01]  /*8610*/  FFMA R2, R27, R33, R2 ;  /* 0x000000211b027223 */ /* 0x000fe20000000002 */
[----:B------:R-:W-:Y:S01]  /*8620*/  F2FP.BF16.F32.PACK_AB R4, R5, R4 ;  /* 0x000000040504723e */ /* 0x000fe200000010ff */
[C---:B------:R-:W-:Y:S01]  /*8630*/  FMUL R14, R24.reuse, R18 ;  /* 0x00000012180e7220 */ /* 0x040fe20000400000 */
[----:B------:R-:W-:Y:S01]  /*8640*/  FFMA R3, R27, R34, R3 ;  /* 0x000000221b037223 */ /* 0x000fe20000000003 */
[----:B------:R-:W-:Y:S01]  /*8650*/  LOP3.LUT R39, R39, 0xffff0000, RZ, 0xc0, !PT ;  /* 0xffff000027277812 */ /* 0x000fe200078ec0ff */
[----:B------:R-:W-:Y:S01]  /*8660*/  FFMA R15, R27, R35, R15 ;  /* 0x000000231b0f7223 */ /* 0x000fe2000000000f */
[----:B------:R-:W-:Y:S01]  /*8670*/  F2FP.BF16.F32.PACK_AB R5, R7, R6 ;  /* 0x000000060705723e */ /* 0x000fe200000010ff */
[----:B------:R-:W-:Y:S01]  /*8680*/  FMUL R19, R24, R19 ;  /* 0x0000001318137220 */ /* 0x000fe20000400000 */
[----:B------:R-:W-:Y:S01]  /*8690*/  F2FP.BF16.F32.PACK_AB R6, R9, R8 ;  /* 0x000000080906723e */ /* 0x000fe200000010ff */
        /* <DEDUP_REMOVED lines=34> */
.L_x_141:
[----:B------:R-:W-:Y:S05]  /*88c0*/  BSYNC.RECONVERGENT B0 ;  /* 0x0000000000007941 */ /* 0x000fea0003800200 */
.L_x_140:
[----:B------:R-:W-:Y:S01]  /*88d0*/  BAR.SYNC.DEFER_BLOCKING 0x1, 0x80 ;  /* 0x0042000000007b1d */ /* 0x000fe20000010000 */
[----:B------:R-:W-:Y:S01]  /*88e0*/  UISETP.NE.AND UP0, UPT, UR52, -0x4, UPT ;  /* 0xfffffffc3400788c */ /* 0x000fe2000bf05270 */
[----:B------:R-:W-:Y:S08]  /*88f0*/  IADD3 R22, PT, PT, R22, 0x1, RZ ;  /* 0x0000000116167810 */ /* 0x000ff00007ffe0ff */
[----:B------:R-:W-:Y:S05]  /*8900*/  BRA.U !UP0, `(.L_x_142) ;  /* 0x0000000108287547 */ /* 0x000fea000b800000 */
[----:B------:R-:W-:Y:S01]  /*8910*/  ISETP.NE.AND P0, PT, R61, RZ, PT ;  /* 0x000000ff3d00720c */ /* 0x000fe20003f05270 */
[----:B------:R-:W-:Y:S01]  /*8920*/  IMAD.U32 R2, RZ, RZ, UR46 ;  /* 0x0000002eff027e24 */ /* 0x000fe2000f8e00ff */
[----:B------:R-:W-:Y:S01]  /*8930*/  UIADD3 UR4, UPT, UPT, UR46, 0x1, URZ ;  /* 0x000000012e047890 */ /* 0x000fe2000fffe0ff */
[----:B------:R-:W-:Y:S03]  /*8940*/  IMAD.U32 R0, RZ, RZ, UR47 ;  /* 0x0000002fff007e24 */ /* 0x000fe6000f8e00ff */
[----:B------:R-:W-:Y:S04]  /*8950*/  UISETP.NE.AND UP0, UPT, UR4, 0x4, UPT ;  /* 0x000000040400788c */ /* 0x000fe8000bf05270 */
[----:B------:R-:W-:Y:S03]  /*8960*/  USEL UR46, UR4, URZ, UP0 ;  /* 0x000000ff042e7287 */ /* 0x000fe60008000000 */
[----:B------:R-:W-:Y:S05]  /*8970*/  @P0 LEA R2, R2, UR43, 0x3 ;  /* 0x0000002b02020c11 */ /* 0x000fea000f8e18ff */
[----:B------:R-:W-:Y:S05]  /*8980*/  @P0 VIADD R2, R2, 0x50 ;  /* 0x0000005002020836 */ /* 0x000fea0000000000 */
[----:B------:R-:W-:Y:S04]  /*8990*/  @P0 PRMT R0, R0, 0x654, R2 ;  /* 0x0000065400000816 */ /* 0x000fe80000000002 */
[----:B------:R2:W-:Y:S03]  /*89a0*/  @P0 SYNCS.ARRIVE.TRANS64.RED.A1T0 RZ, [R0+URZ], RZ ;  /* 0x000000ff00ff09a7 */ /* 0x0005e600081004ff */
.L_x_142:
[----:B------:R-:W-:Y:S01]  /*89b0*/  R2UR UR4, R50 ;  /* 0x00000000320472ca */ /* 0x000fe200000e0000 */
[----:B------:R-:W-:Y:S01]  /*89c0*/  UISETP.NE.AND UP0, UPT, UR62, URZ, UPT ;  /* 0x000000ff3e00728c */ /* 0x000fe2000bf05270 */
[----:B------:R-:W-:Y:S01]  /*89d0*/  ISETP.NE.AND P0, PT, R55, 0x2, PT ;  /* 0x000000023700780c */ /* 0x000fe20003f05270 */
[----:B------:R-:W-:Y:S01]  /*89e0*/  UIADD3 UR24, UPT, UPT, UR37, UR63, URZ ;  /* 0x0000003f25187290 */ /* 0x000fe2000fffe0ff */
[----:B------:R-:W-:Y:S01]  /*89f0*/  ISETP.NE.AND P1, PT, R22, 0x4, PT ;  /* 0x000000041600780c */ /* 0x000fe20003f25270 */
[----:B------:R-:W-:Y:S01]  /*8a00*/  UIADD3 UR52, UPT, UPT, UR52, 0x4, URZ ;  /* 0x0000000434347890 */ /* 0x000fe2000fffe0ff */
[----:B------:R-:W-:Y:S01]  /*8a10*/  SEL R2, RZ, 0x1, P0 ;  /* 0x00000001ff027807 */ /* 0x000fe20000000000 */
[----:B------:R-:W-:Y:S01]  /*8a20*/  UMOV UR36, UR61 ;  /* 0x0000003d00247c82 */ /* 0x000fe20008000000 */
[----:B--2---:R-:W-:Y:S02]  /*8a30*/  SEL R0, RZ, 0x1, P1 ;  /* 0x00000001ff007807 */ /* 0x004fe40000800000 */
[----:B------:R-:W-:Y:S02]  /*8a40*/  LOP3.LUT R57, R57, R2, RZ, 0x3c, !PT ;  /* 0x0000000239397212 */ /* 0x000fe400078e3cff */
[----:B------:R-:W-:Y:S01]  /*8a50*/  LOP3.LUT R58, R58, R0, RZ, 0x3c, !PT ;  /* 0x000000003a3a7212 */ /* 0x000fe200078e3cff */
[----:B------:R-:W-:Y:S01]  /*8a60*/  UIADD3 UR20, UPT, UPT, UR38, UR4, URZ ;  /* 0x0000000426147290 */ /* 0x000fe2000fffe0ff */
[----:B------:R-:W-:Y:S02]  /*8a70*/  SEL R55, R55, RZ, P0 ;  /* 0x000000ff37377207 */ /* 0x000fe40000000000 */
[----:B------:R-:W-:Y:S01]  /*8a80*/  SEL R22, R22, RZ, P1 ;  /* 0x000000ff16167207 */ /* 0x000fe20000800000 */
[----:B------:R-:W-:Y:S08]  /*8a90*/  BRA.U UP0, `(.L_x_143) ;  /* 0xffffffcd005c7547 */ /* 0x000ff0000b83ffff */
[----:B------:R-:W-:-:S13]  /*8aa0*/  R2UR UR4, R51 ;  /* 0x00000000330472ca */ /* 0x000fda00000e0000 */
[----:B------:R-:W-:-:S09]  /*8ab0*/  UISETP.NE.AND UP0, UPT, UR4, URZ, UPT ;  /* 0x000000ff0400728c */ /* 0x000fd2000bf05270 */
[----:B------:R-:W-:Y:S05]  /*8ac0*/  BRA.U !UP0, `(.L_x_144) ;  /* 0x0000000108487547 */ /* 0x000fea000b800000 */
[----:B------:R-:W2:Y:S02]  /*8ad0*/  LDCU.64 UR4, c[0x0][0x890] ;  /* 0x00011200ff0477ac */ /* 0x000ea40008000a00 */
[----:B--2---:R-:W-:-:S04]  /*8ae0*/  UISETP.NE.U32.AND UP0, UPT, UR4, URZ, UPT ;  /* 0x000000ff0400728c */ /* 0x004fc8000bf05070 */
[----:B------:R-:W-:-:S09]  /*8af0*/  UISETP.NE.AND.EX UP0, UPT, UR5, URZ, UPT, UP0 ;  /* 0x000000ff0500728c */ /* 0x000fd2000bf05300 */
[----:B------:R-:W-:Y:S05]  /*8b00*/  BRA.U UP0, `(.L_x_145) ;  /* 0x00000001000c7547 */ /* 0x000fea000b800000 */
[----:B------:R-:W-:-:S13]  /*8b10*/  FSETP.NEU.AND P0, PT, R27, RZ, PT ;  /* 0x000000ff1b00720b */ /* 0x000fda0003f0d000 */
[----:B------:R-:W-:Y:S05]  /*8b20*/  @!P0 EXIT ;  /* 0x000000000000894d */ /* 0x000fea0003800000 */
[----:B------:R-:W-:Y:S05]  /*8b30*/  BRA `(.L_x_144) ;  /* 0x00000000002c7947 */ /* 0x000fea0003800000 */
.L_x_145:
[----:B------:R-:W-:Y:S01]  /*8b40*/  ISETP.NE.AND P0, PT, R54, RZ, PT ;  /* 0x000000ff3600720c */ /* 0x000fe20003f05270 */
[----:B------:R-:W-:-:S12]  /*8b50*/  BSSY.RECONVERGENT B0, `(.L_x_144) ;  /* 0x0000009000007945 */ /* 0x000fd80003800200 */
[----:B------:R-:W-:Y:S05]  /*8b60*/  @P0 BRA `(.L_x_146) ;  /* 0x0000000000140947 */ /* 0x000fea0003800000 */
[----:B------:R-:W2:Y:S02]  /*8b70*/  LDCU.64 UR4, c[0x0][0x888] ;  /* 0x00011100ff0477ac */ /* 0x000ea40008000a00 */
[----:B--2---:R-:W-:-:S04]  /*8b80*/  ISETP.NE.U32.AND P0, PT, RZ, UR4, PT ;  /* 0x00000004ff007c0c */ /* 0x004fc8000bf05070 */
[----:B------:R-:W-:-:S13]  /*8b90*/  ISETP.NE.AND.EX P0, PT, RZ, UR5, PT, P0 ;  /* 0x00000005ff007c0c */ /* 0x000fda000bf05300 */
[----:B------:R-:W-:Y:S05]  /*8ba0*/  @!P0 EXIT ;  /* 0x000000000000894d */ /* 0x000fea0003800000 */
[----:B------:R-:W-:Y:S05]  /*8bb0*/  BRA `(.L_x_147) ;  /* 0x0000000000087947 */ /* 0x000fea0003800000 */
.L_x_146:
[----:B------:R-:W-:-:S13]  /*8bc0*/  FSETP.NEU.AND P0, PT, R27, RZ, PT ;  /* 0x000000ff1b00720b */ /* 0x000fda0003f0d000 */
[----:B------:R-:W-:Y:S05]  /*8bd0*/  @!P0 EXIT ;  /* 0x000000000000894d */ /* 0x000fea0003800000 */
.L_x_147:
[----:B------:R-:W-:Y:S05]  /*8be0*/  BSYNC.RECONVERGENT B0 ;  /* 0x0000000000007941 */ /* 0x000fea0003800200 */
.L_x_144:
[----:B------:R-:W-:Y:S01]  /*8bf0*/  ULEA UR4, UR46, UR43, 0x3 ;  /* 0x0000002b2e047291 */ /* 0x000fe2000f8e18ff */
[----:B------:R-:W-:-:S04]  /*8c00*/  DEPBAR.LE SB0, 0x0 ;  /* 0x000080000000791a */ /* 0x000fc80000000000 */
[----:B------:R-:W-:-:S04]  /*8c10*/  UIADD3 UR4, UPT, UPT, UR4, 0x50, URZ ;  /* 0x0000005004047890 */ /* 0x000fc8000fffe0ff */
[----:B------:R-:W-:-:S09]  /*8c20*/  UPRMT UR4, UR47, 0x654, UR4 ;  /* 0x000006542f047896 */ /* 0x000fd20008000004 */
[----:B------:R-:W-:Y:S01]  /*8c30*/  SYNCS.ARRIVE.TRANS64.RED.A1T0 RZ, [UR4], RZ ;  /* 0x000000ffffff79a7 */ /* 0x000fe20008100404 */
[----:B------:R-:W-:Y:S05]  /*8c40*/  EXIT ;  /* 0x000000000000794d */ /* 0x000fea0003800000 */
.L_x_24:
[----:B--2---:R2:W3:Y:S02]  /*8c50*/  SYNCS.PHASECHK.TRANS64.TRYWAIT P0, [R0+URZ+0xf0], R2 ;  /* 0x0000f002000075a7 */ /* 0x0044e400080011ff */
[----:B---3--:R-:W-:Y:S05]  /*8c60*/  @!P0 NANOSLEEP.SYNCS 0x989680 ;  /* 0x009896800000895d */ /* 0x008fea0003900000 */
[----:B------:R-:W3:Y:S02]  /*8c70*/  @!P0 SYNCS.PHASECHK.TRANS64 P0, [R0+URZ+0xf0], R2 ;  /* 0x0000f002000085a7 */ /* 0x000ee400080010ff */
[----:B---3--:R-:W-:Y:S05]  /*8c80*/  @!P0 BRA `(.L_x_24) ;  /* 0xfffffffc00f08947 */ /* 0x008fea000383ffff */
[----:B------:R-:W-:Y:S05]  /*8c90*/  BRA `(.L_x_148) ;  /* 0xffffff8c00587947 */ /* 0x000fea000383ffff */
.L_x_27:
[----:B-1----:R-:W-:-:S07]  /*8ca0*/  MOV R0, UR33 ;  /* 0x0000002100007c02 */ /* 0x002fce0008000f00 */
.L_x_149:
[----:B-1----:R1:W2:Y:S02]  /*8cb0*/  SYNCS.PHASECHK.TRANS64.TRYWAIT P0, [R0+URZ+0x18], R3 ;  /* 0x00001803000075a7 */ /* 0x0022a400080011ff */
[----:B--2---:R-:W-:Y:S05]  /*8cc0*/  @!P0 NANOSLEEP.SYNCS 0x989680 ;  /* 0x009896800000895d */ /* 0x004fea0003900000 */
[----:B------:R-:W2:Y:S02]  /*8cd0*/  @!P0 SYNCS.PHASECHK.TRANS64 P0, [R0+URZ+0x18], R3 ;  /* 0x00001803000085a7 */ /* 0x000ea400080010ff */
[----:B--2---:R-:W-:Y:S05]  /*8ce0*/  @!P0 BRA `(.L_x_149) ;  /* 0xfffffffc00f08947 */ /* 0x004fea000383ffff */
[----:B------:R-:W-:Y:S05]  /*8cf0*/  BRA `(.L_x_26) ;  /* 0xffffff8c00b07947 */ /* 0x000fea000383ffff */
.L_x_34:
[----:B-1----:R-:W-:-:S07]  /*8d00*/  MOV R0, UR17 ;  /* 0x0000001100007c02 */ /* 0x002fce0008000f00 */
.L_x_150:
[----:B-1----:R1:W2:Y:S02]  /*8d10*/  SYNCS.PHASECHK.TRANS64.TRYWAIT P0, [R0+URZ+0x18], R3 ;  /* 0x00001803000075a7 */ /* 0x0022a400080011ff */
[----:B--2---:R-:W-:Y:S05]  /*8d20*/  @!P0 NANOSLEEP.SYNCS 0x989680 ;  /* 0x009896800000895d */ /* 0x004fea0003900000 */
[----:B------:R-:W2:Y:S02]  /*8d30*/  @!P0 SYNCS.PHASECHK.TRANS64 P0, [R0+URZ+0x18], R3 ;  /* 0x00001803000085a7 */ /* 0x000ea400080010ff */
[----:B--2---:R-:W-:Y:S05]  /*8d40*/  @!P0 BRA `(.L_x_150) ;  /* 0xfffffffc00f08947 */ /* 0x004fea000383ffff */
[----:B------:R-:W-:Y:S05]  /*8d50*/  BRA `(.L_x_33) ;  /* 0xffffff9000707947 */ /* 0x000fea000383ffff */
.L_x_39:
[----:B-1----:R1:W2:Y:S02]  /*8d60*/  SYNCS.PHASECHK.TRANS64.TRYWAIT P0, [R3+URZ+0x80], R0 ;  /* 0x00008000030075a7 */ /* 0x0022a400080011ff */
[----:B--2---:R-:W-:Y:S05]  /*8d70*/  @!P0 NANOSLEEP.SYNCS 0x989680 ;  /* 0x009896800000895d */ /* 0x004fea0003900000 */
[----:B------:R-:W2:Y:S02]  /*8d80*/  @!P0 SYNCS.PHASECHK.TRANS64 P0, [R3+URZ+0x80], R0 ;  /* 0x00008000030085a7 */ /* 0x000ea400080010ff */
[----:B--2---:R-:W-:Y:S05]  /*8d90*/  @!P0 BRA `(.L_x_39) ;  /* 0xfffffffc00f08947 */ /* 0x004fea000383ffff */
[----:B------:R-:W-:Y:S05]  /*8da0*/  BRA `(.L_x_151) ;  /* 0xffffff9400187947 */ /* 0x000fea000383ffff */
.L_x_43:
[----:B------:R-:W-:-:S07]  /*8db0*/  MOV R0, UR4 ;  /* 0x0000000400007c02 */ /* 0x000fce0008000f00 */
.L_x_152:
[----:B-1----:R1:W2:Y:S02]  /*8dc0*/  SYNCS.PHASECHK.TRANS64.TRYWAIT P0, [R0+URZ], R2 ;  /* 0x00000002000075a7 */ /* 0x0022a400080011ff */
[----:B--2---:R-:W-:Y:S05]  /*8dd0*/  @!P0 NANOSLEEP.SYNCS 0x989680 ;  /* 0x009896800000895d */ /* 0x004fea0003900000 */
[----:B------:R-:W2:Y:S02]  /*8de0*/  @!P0 SYNCS.PHASECHK.TRANS64 P0, [R0+URZ], R2 ;  /* 0x00000002000085a7 */ /* 0x000ea400080010ff */
[----:B--2---:R-:W-:Y:S05]  /*8df0*/  @!P0 BRA `(.L_x_152) ;  /* 0xfffffffc00f08947 */ /* 0x004fea000383ffff */
[----:B------:R-:W-:Y:S05]  /*8e00*/  BRA `(.L_x_153) ;  /* 0xffffff9800c07947 */ /* 0x000fea000383ffff */
.L_x_44:
[----:B------:R-:W-:-:S07]  /*8e10*/  MOV R0, UR5 ;  /* 0x0000000500007c02 */ /* 0x000fce0008000f00 */
.L_x_154:
[----:B-1----:R1:W2:Y:S02]  /*8e20*/  SYNCS.PHASECHK.TRANS64.TRYWAIT P0, [R0+URZ], R2 ;  /* 0x00000002000075a7 */ /* 0x0022a400080011ff */
[----:B--2---:R-:W-:Y:S05]  /*8e30*/  @!P0 NANOSLEEP.SYNCS 0x989680 ;  /* 0x009896800000895d */ /* 0x004fea0003900000 */
[----:B------:R-:W2:Y:S02]  /*8e40*/  @!P0 SYNCS.PHASECHK.TRANS64 P0, [R0+URZ], R2 ;  /* 0x00000002000085a7 */ /* 0x000ea400080010ff */
[----:B--2---:R-:W-:Y:S05]  /*8e50*/  @!P0 BRA `(.L_x_154) ;  /* 0xfffffffc00f08947 */ /* 0x004fea000383ffff */
[----:B------:R-:W-:Y:S05]  /*8e60*/  BRA `(.L_x_155) ;  /* 0xffffff9800cc7947 */ /* 0x000fea000383ffff */
.L_x_47:
[----:B-1----:R1:W2:Y:S02]  /*8e70*/  SYNCS.PHASECHK.TRANS64.TRYWAIT P0, [R2+URZ+0xe0], R4 ;  /* 0x0000e004020075a7 */ /* 0x0022a400080011ff */
[----:B--2---:R-:W-:Y:S05]  /*8e80*/  @!P0 NANOSLEEP.SYNCS 0x989680 ;  /* 0x009896800000895d */ /* 0x004fea0003900000 */
[----:B------:R-:W2:Y:S02]  /*8e90*/  @!P0 SYNCS.PHASECHK.TRANS64 P0, [R2+URZ+0xe0], R4 ;  /* 0x0000e004020085a7 */ /* 0x000ea400080010ff */
[----:B--2---:R-:W-:Y:S05]  /*8ea0*/  @!P0 BRA `(.L_x_47) ;  /* 0xfffffffc00f08947 */ /* 0x004fea000383ffff */
[----:B------:R-:W-:Y:S05]  /*8eb0*/  BRA `(.L_x_156) ;  /* 0xffffff9c00287947 */ /* 0x000fea000383ffff */
.L_x_48:
[----:B------:R-:W-:-:S07]  /*8ec0*/  MOV R2, UR4 ;  /* 0x0000000400027c02 */ /* 0x000fce0008000f00 */
.L_x_157:
[----:B-1----:R1:W2:Y:S02]  /*8ed0*/  SYNCS.PHASECHK.TRANS64.TRYWAIT P0, [R2+URZ+0x90], R5 ;  /* 0x00009005020075a7 */ /* 0x0022a400080011ff */
[----:B--2---:R-:W-:Y:S05]  /*8ee0*/  @!P0 NANOSLEEP.SYNCS 0x989680 ;  /* 0x009896800000895d */ /* 0x004fea0003900000 */
[----:B------:R-:W2:Y:S02]  /*8ef0*/  @!P0 SYNCS.PHASECHK.TRANS64 P0, [R2+URZ+0x90], R5 ;  /* 0x00009005020085a7 */ /* 0x000ea400080010ff */
[----:B--2---:R-:W-:Y:S05]  /*8f00*/  @!P0 BRA `(.L_x_157) ;  /* 0xfffffffc00f08947 */ /* 0x004fea000383ffff */
[----:B------:R-:W-:Y:S05]  /*8f10*/  BRA `(.L_x_158) ;  /* 0xffffff9c00387947 */ /* 0x000fea000383ffff */
.L_x_49:
[----:B-1----:R1:W2:Y:S02]  /*8f20*/  SYNCS.PHASECHK.TRANS64.TRYWAIT P1, [R2+URZ+0x80], R4 ;  /* 0x00008004020075a7 */ /* 0x0022a400080211ff */
[----:B--2---:R-:W-:Y:S05]  /*8f30*/  @!P1 NANOSLEEP.SYNCS 0x989680 ;  /* 0x009896800000995d */ /* 0x004fea0003900000 */
[----:B------:R-:W2:Y:S02]  /*8f40*/  @!P1 SYNCS.PHASECHK.TRANS64 P1, [R2+URZ+0x80], R4 ;  /* 0x00008004020095a7 */ /* 0x000ea400080210ff */
[----:B--2---:R-:W-:Y:S05]  /*8f50*/  @!P1 BRA `(.L_x_49) ;  /* 0xfffffffc00f09947 */ /* 0x004fea000383ffff */
[----:B------:R-:W-:Y:S05]  /*8f60*/  BRA `(.L_x_159) ;  /* 0xffffff9c00687947 */ /* 0x000fea000383ffff */
.L_x_52:
[----:B------:R-:W-:-:S07]  /*8f70*/  MOV R0, UR4 ;  /* 0x0000000400007c02 */ /* 0x000fce0008000f00 */
.L_x_160:
[----:B-1----:R1:W2:Y:S02]  /*8f80*/  SYNCS.PHASECHK.TRANS64.TRYWAIT P0, [R0+URZ+0x90], R2 ;  /* 0x00009002000075a7 */ /* 0x0022a400080011ff */
[----:B--2---:R-:W-:Y:S05]  /*8f90*/  @!P0 NANOSLEEP.SYNCS 0x989680 ;  /* 0x009896800000895d */ /* 0x004fea0003900000 */
[----:B------:R-:W2:Y:S02]  /*8fa0*/  @!P0 SYNCS.PHASECHK.TRANS64 P0, [R0+URZ+0x90], R2 ;  /* 0x00009002000085a7 */ /* 0x000ea400080010ff */
[----:B--2---:R-:W-:Y:S05]  /*8fb0*/  @!P0 BRA `(.L_x_160) ;  /* 0xfffffffc00f08947 */ /* 0x004fea000383ffff */
[----:B------:R-:W-:Y:S05]  /*8fc0*/  BRA `(.L_x_51) ;  /* 0xffffff9c00bc7947 */ /* 0x000fea000383ffff */
.L_x_61:
[----:B-1----:R-:W-:-:S04]  /*8fd0*/  MOV R5, UR5 ;  /* 0x0000000500057c02 */ /* 0x002fc80008000f00 */
[----:B------:R1:W2:Y:S03]  /*8fe0*/  SYNCS.PHASECHK.TRANS64.TRYWAIT P0, [R5+URZ+0x8], R6 ;  /* 0x00000806050075a7 */ /* 0x0002a600080011ff */
[----:B--2---:R-:W-:Y:S05]  /*8ff0*/  @!P0 NANOSLEEP.SYNCS 0x989680 ;  /* 0x009896800000895d */ /* 0x004fea0003900000 */
[----:B------:R-:W2:Y:S02]  /*9000*/  @!P0 SYNCS.PHASECHK.TRANS64 P0, [R5+URZ+0x8], R6 ;  /* 0x00000806050085a7 */ /* 0x000ea400080010ff */
[----:B--2---:R-:W-:Y:S05]  /*9010*/  @!P0 BRA `(.L_x_61) ;  /* 0xfffffffc00ec8947 */ /* 0x004fea000383ffff */
[----:B------:R-:W-:Y:S05]  /*9020*/  BRA `(.L_x_60) ;  /* 0xffffffa000707947 */ /* 0x000fea000383ffff */
.L_x_63:
[----:B------:R-:W-:Y:S01]  /*9030*/  BSSY B0, `(.L_x_161) ;  /* 0x0000006000007945 */ /* 0x000fe20003800000 */
[----:B------:R-:W-:-:S07]  /*9040*/  MOV R15, 0xffffffff ;  /* 0xffffffff000f7802 */ /* 0x000fce0000000f00 */
[----:B-1---5:R-:W-:Y:S05]  /*9050*/  WARPSYNC.COLLECTIVE R15, `(.L_x_162) ;  /* 0x000000000f0c7348 */ /* 0x022fea0003c00000 */
[----:B------:R-:W-:Y:S02]  /*9060*/  ELECT P6, UR79, PT ;  /* 0x00000000004f782f */ /* 0x000fe400038c0000 */
[----:B------:R-:W-:Y:S01]  /*9070*/  MOV R14, UR79 ;  /* 0x0000004f000e7c02 */ /* 0x000fe20008000f00 */
[----:B-1---5:R-:W-:Y:S10]  /*9080*/  ENDCOLLECTIVE ;  /* 0x000000000000791b */ /* 0x022ff40003800000 */
.L_x_162:
[----:B------:R-:W-:Y:S05]  /*9090*/  BSYNC B0 ;  /* 0x0000000000007941 */ /* 0x000fea0003800000 */
.L_x_161:
[----:B------:R-:W-:Y:S05]  /*90a0*/  BRA `(.L_x_163) ;  /* 0xffffffa000a07947 */ /* 0x000fea000383ffff */
.L_x_65:
[----:B-1----:R-:W-:-:S04]  /*90b0*/  MOV R0, UR5 ;  /* 0x0000000500007c02 */ /* 0x002fc80008000f00 */
[----:B------:R1:W2:Y:S03]  /*90c0*/  SYNCS.PHASECHK.TRANS64.TRYWAIT P0, [R0+URZ+0x8], R4 ;  /* 0x00000804000075a7 */ /* 0x0002a600080011ff */
[----:B--2---:R-:W-:Y:S05]  /*90d0*/  @!P0 NANOSLEEP.SYNCS 0x989680 ;  /* 0x009896800000895d */ /* 0x004fea0003900000 */
[----:B------:R-:W2:Y:S02]  /*90e0*/  @!P0 SYNCS.PHASECHK.TRANS64 P0, [R0+URZ+0x8], R4 ;  /* 0x00000804000085a7 */ /* 0x000ea400080010ff */
[----:B--2---:R-:W-:Y:S05]  /*90f0*/  @!P0 BRA `(.L_x_65) ;  /* 0xfffffffc00ec8947 */ /* 0x004fea000383ffff */
[----:B------:R-:W-:Y:S05]  /*9100*/  BRA `(.L_x_64) ;  /* 0xffffffa000a47947 */ /* 0x000fea000383ffff */
.L_x_66:
[----:B-1----:R1:W2:Y:S02]  /*9110*/  SYNCS.PHASECHK.TRANS64.TRYWAIT P0, [R0+URZ+0x80], R4 ;  /* 0x00008004000075a7 */ /* 0x0022a400080011ff */
[----:B--2---:R-:W-:Y:S05]  /*9120*/  @!P0 NANOSLEEP.SYNCS 0x989680 ;  /* 0x009896800000895d */ /* 0x004fea0003900000 */
[----:B------:R-:W2:Y:S02]  /*9130*/  @!P0 SYNCS.PHASECHK.TRANS64 P0, [R0+URZ+0x80], R4 ;  /* 0x00008004000085a7 */ /* 0x000ea400080010ff */
[----:B--2---:R-:W-:Y:S05]  /*9140*/  @!P0 BRA `(.L_x_66) ;  /* 0xfffffffc00f08947 */ /* 0x004fea000383ffff */
[----:B------:R-:W-:Y:S05]  /*9150*/  BRA `(.L_x_164) ;  /* 0xffffffa400807947 */ /* 0x000fea000383ffff */
.L_x_68:
[----:B------:R-:W-:-:S07]  /*9160*/  MOV R0, UR23 ;  /* 0x0000001700007c02 */ /* 0x000fce0008000f00 */
.L_x_165:
[----:B-1----:R1:W2:Y:S02]  /*9170*/  SYNCS.PHASECHK.TRANS64.TRYWAIT P0, [R0+URZ+0xc0], R4 ;  /* 0x0000c004000075a7 */ /* 0x0022a400080011ff */
[----:B--2---:R-:W-:Y:S05]  /*9180*/  @!P0 NANOSLEEP.SYNCS 0x989680 ;  /* 0x009896800000895d */ /* 0x004fea0003900000 */
[----:B------:R-:W2:Y:S02]  /*9190*/  @!P0 SYNCS.PHASECHK.TRANS64 P0, [R0+URZ+0xc0], R4 ;  /* 0x0000c004000085a7 */ /* 0x000ea400080010ff */
[----:B--2---:R-:W-:Y:S05]  /*91a0*/  @!P0 BRA `(.L_x_165) ;  /* 0xfffffffc00f08947 */ /* 0x004fea000383ffff */
[----:B------:R-:W-:Y:S05]  /*91b0*/  BRA `(.L_x_166) ;  /* 0xffffffa400cc7947 */ /* 0x000fea000383ffff */
.L_x_71:
[----:B------:R-:W-:Y:S07]  /*91c0*/  MOV R0, UR5 ;  /* 0x0000000500007c02 */ /* 0x000fee0008000f00 */
.L_x_167:
[----:B-1----:R1:W2:Y:S02]  /*91d0*/  SYNCS.PHASECHK.TRANS64.TRYWAIT P0, [R0+URZ], R4 ;  /* 0x00000004000075a7 */ /* 0x0022a400080011ff */
[----:B--2---:R-:W-:Y:S05]  /*91e0*/  @!P0 NANOSLEEP.SYNCS 0x989680 ;  /* 0x009896800000895d */ /* 0x004fea0003900000 */
[----:B------:R-:W2:Y:S02]  /*91f0*/  @!P0 SYNCS.PHASECHK.TRANS64 P0, [R0+URZ], R4 ;  /* 0x00000004000085a7 */ /* 0x000ea400080010ff */
[----:B--2---:R-:W-:Y:S05]  /*9200*/  @!P0 BRA `(.L_x_167) ;  /* 0xfffffffc00f08947 */ /* 0x004fea000383ffff */
[----:B------:R-:W-:Y:S05]  /*9210*/  BRA `(.L_x_70) ;  /* 0xffffffa400e07947 */ /* 0x000fea000383ffff */
.L_x_75:
[----:B-1----:R-:W-:-:S07]  /*9220*/  MOV R0, UR4 ;  /* 0x0000000400007c02 */ /* 0x002fce0008000f00 */
.L_x_168:
[----:B-1----:R1:W2:Y:S02]  /*9230*/  SYNCS.PHASECHK.TRANS64.TRYWAIT P0, [R0+URZ], R2 ;  /* 0x00000002000075a7 */ /* 0x0022a400080011ff */
[----:B--2---:R-:W-:Y:S05]  /*9240*/  @!P0 NANOSLEEP.SYNCS 0x989680 ;  /* 0x009896800000895d */ /* 0x004fea0003900000 */
[----:B------:R-:W2:Y:S02]  /*9250*/  @!P0 SYNCS.PHASECHK.TRANS64 P0, [R0+URZ], R2 ;  /* 0x00000002000085a7 */ /* 0x000ea400080010ff */
[----:B--2---:R-:W-:Y:S05]  /*9260*/  @!P0 BRA `(.L_x_168) ;  /* 0xfffffffc00f08947 */ /* 0x004fea000383ffff */
[----:B------:R-:W-:Y:S05]  /*9270*/  BRA `(.L_x_169) ;  /* 0xffffffa800ac7947 */ /* 0x000fea000383ffff */
.L_x_76:
[----:B------:R-:W-:-:S07]  /*9280*/  MOV R0, UR5 ;  /* 0x0000000500007c02 */ /* 0x000fce0008000f00 */
.L_x_170:
[----:B-1----:R1:W2:Y:S02]  /*9290*/  SYNCS.PHASECHK.TRANS64.TRYWAIT P0, [R0+URZ], R3 ;  /* 0x00000003000075a7 */ /* 0x0022a400080011ff */
[----:B--2---:R-:W-:Y:S05]  /*92a0*/  @!P0 NANOSLEEP.SYNCS 0x989680 ;  /* 0x009896800000895d */ /* 0x004fea0003900000 */
[----:B------:R-:W2:Y:S02]  /*92b0*/  @!P0 SYNCS.PHASECHK.TRANS64 P0, [R0+URZ], R3 ;  /* 0x00000003000085a7 */ /* 0x000ea400080010ff */
[----:B--2---:R-:W-:Y:S05]  /*92c0*/  @!P0 BRA `(.L_x_170) ;  /* 0xfffffffc00f08947 */ /* 0x004fea000383ffff */
[----:B------:R-:W-:Y:S05]  /*92d0*/  BRA `(.L_x_171) ;  /* 0xffffffa800b87947 */ /* 0x000fea000383ffff */
.L_x_77:
[----:B------:R-:W-:-:S07]  /*92e0*/  MOV R0, UR5 ;  /* 0x0000000500007c02 */ /* 0x000fce0008000f00 */
.L_x_172:
[----:B-1----:R1:W2:Y:S02]  /*92f0*/  SYNCS.PHASECHK.TRANS64.TRYWAIT P0, [R0+URZ], R3 ;  /* 0x00000003000075a7 */ /* 0x0022a400080011ff */
[----:B--2---:R-:W-:Y:S05]  /*9300*/  @!P0 NANOSLEEP.SYNCS 0x989680 ;  /* 0x009896800000895d */ /* 0x004fea0003900000 */
[----:B------:R-:W2:Y:S02]  /*9310*/  @!P0 SYNCS.PHASECHK.TRANS64 P0, [R0+URZ], R3 ;  /* 0x00000003000085a7 */ /* 0x000ea400080010ff */
[----:B--2---:R-:W-:Y:S05]  /*9320*/  @!P0 BRA `(.L_x_172) ;  /* 0xfffffffc00f08947 */ /* 0x004fea000383ffff */
[----:B------:R-:W-:Y:S05]  /*9330*/  BRA `(.L_x_173) ;  /* 0xffffffa800c47947 */ /* 0x000fea000383ffff */
.L_x_80:
[----:B------:R-:W-:-:S07]  /*9340*/  MOV R0, UR17 ;  /* 0x0000001100007c02 */ /* 0x000fce0008000f00 */
.L_x_174:
[----:B-1----:R1:W2:Y:S02]  /*9350*/  SYNCS.PHASECHK.TRANS64.TRYWAIT P1, [R0+URZ+0x100], R2 ;  /* 0x00010002000075a7 */ /* 0x0022a400080211ff */
[----:B--2---:R-:W-:Y:S05]  /*9360*/  @!P1 NANOSLEEP.SYNCS 0x989680 ;  /* 0x009896800000995d */ /* 0x004fea0003900000 */
[----:B------:R-:W2:Y:S02]  /*9370*/  @!P1 SYNCS.PHASECHK.TRANS64 P1, [R0+URZ+0x100], R2 ;  /* 0x00010002000095a7 */ /* 0x000ea400080210ff */
[----:B--2---:R-:W-:Y:S05]  /*9380*/  @!P1 BRA `(.L_x_174) ;  /* 0xfffffffc00f09947 */ /* 0x004fea000383ffff */
[----:B------:R-:W-:Y:S05]  /*9390*/  BRA `(.L_x_175) ;  /* 0xffffffac00107947 */ /* 0x000fea000383ffff */
.L_x_85:
[----:B--2---:R2:W3:Y:S02]  /*93a0*/  SYNCS.PHASECHK.TRANS64.TRYWAIT P0, [R12+URZ+0x80], R0 ;  /* 0x000080000c0075a7 */ /* 0x0044e400080011ff */
[----:B---3--:R-:W-:Y:S05]  /*93b0*/  @!P0 NANOSLEEP.SYNCS 0x989680 ;  /* 0x009896800000895d */ /* 0x008fea0003900000 */
[----:B------:R-:W3:Y:S02]  /*93c0*/  @!P0 SYNCS.PHASECHK.TRANS64 P0, [R12+URZ+0x80], R0 ;  /* 0x000080000c0085a7 */ /* 0x000ee400080010ff */
[----:B---3--:R-:W-:Y:S05]  /*93d0*/  @!P0 BRA `(.L_x_85) ;  /* 0xfffffffc00f08947 */ /* 0x008fea000383ffff */
[----:B------:R-:W-:Y:S05]  /*93e0*/  BRA `(.L_x_176) ;  /* 0xffffffb000387947 */ /* 0x000fea000383ffff */
.L_x_88:
[----:B-1----:R-:W-:Y:S07]  /*93f0*/  MOV R0, UR21 ;  /* 0x0000001500007c02 */ /* 0x002fee0008000f00 */
.L_x_177:
[----:B-1----:R1:W2:Y:S02]  /*9400*/  SYNCS.PHASECHK.TRANS64.TRYWAIT P2, [R0+URZ+0x78], R6 ;  /* 0x00007806000075a7 */ /* 0x0022a400080411ff */
[----:B--2---:R-:W-:Y:S05]  /*9410*/  @!P2 NANOSLEEP.SYNCS 0x989680 ;  /* 0x009896800000a95d */ /* 0x004fea0003900000 */
[----:B------:R-:W2:Y:S02]  /*9420*/  @!P2 SYNCS.PHASECHK.TRANS64 P2, [R0+URZ+0x78], R6 ;  /* 0x000078060000a5a7 */ /* 0x000ea400080410ff */
[----:B--2---:R-:W-:Y:S05]  /*9430*/  @!P2 BRA `(.L_x_177) ;  /* 0xfffffffc00f0a947 */ /* 0x004fea000383ffff */
[----:B------:R-:W-:Y:S05]  /*9440*/  BRA `(.L_x_87) ;  /* 0xffffffb400a07947 */ /* 0x000fea000383ffff */
.L_x_91:
[----:B------:R-:W-:Y:S07]  /*9450*/  MOV R0, UR21 ;  /* 0x0000001500007c02 */ /* 0x000fee0008000f00 */
.L_x_178:
[----:B-1----:R1:W2:Y:S02]  /*9460*/  SYNCS.PHASECHK.TRANS64.TRYWAIT P0, [R0+URZ+0x50], R9 ;  /* 0x00005009000075a7 */ /* 0x0022a400080011ff */
[----:B--2---:R-:W-:Y:S05]  /*9470*/  @!P0 NANOSLEEP.SYNCS 0x989680 ;  /* 0x009896800000895d */ /* 0x004fea0003900000 */
[----:B------:R-:W2:Y:S02]  /*9480*/  @!P0 SYNCS.PHASECHK.TRANS64 P0, [R0+URZ+0x50], R9 ;  /* 0x00005009000085a7 */ /* 0x000ea400080010ff */
[----:B--2---:R-:W-:Y:S05]  /*9490*/  @!P0 BRA `(.L_x_178) ;  /* 0xfffffffc00f08947 */ /* 0x004fea000383ffff */
[----:B------:R-:W-:Y:S05]  /*94a0*/  BRA `(.L_x_179) ;  /* 0xffffffb400fc7947 */ /* 0x000fea000383ffff */
.L_x_92:
[----:B------:R-:W-:Y:S07]  /*94b0*/  MOV R0, UR21 ;  /* 0x0000001500007c02 */ /* 0x000fee0008000f00 */
.L_x_180:
[----:B-1----:R1:W2:Y:S02]  /*94c0*/  SYNCS.PHASECHK.TRANS64.TRYWAIT P0, [R0+URZ+0x58], R9 ;  /* 0x00005809000075a7 */ /* 0x0022a400080011ff */
[----:B--2---:R-:W-:Y:S05]  /*94d0*/  @!P0 NANOSLEEP.SYNCS 0x989680 ;  /* 0x009896800000895d */ /* 0x004fea0003900000 */
[----:B------:R-:W2:Y:S02]  /*94e0*/  @!P0 SYNCS.PHASECHK.TRANS64 P0, [R0+URZ+0x58], R9 ;  /* 0x00005809000085a7 */ /* 0x000ea400080010ff */
[----:B--2---:R-:W-:Y:S05]  /*94f0*/  @!P0 BRA `(.L_x_180) ;  /* 0xfffffffc00f08947 */ /* 0x004fea000383ffff */
[----:B------:R-:W-:Y:S05]  /*9500*/  BRA `(.L_x_181) ;  /* 0xffffffb800587947 */ /* 0x000fea000383ffff */
.L_x_93:
[----:B------:R-:W-:Y:S07]  /*9510*/  MOV R0, UR21 ;  /* 0x0000001500007c02 */ /* 0x000fee0008000f00 */
.L_x_182:
[----:B-1----:R1:W2:Y:S02]  /*9520*/  SYNCS.PHASECHK.TRANS64.TRYWAIT P0, [R0+URZ+0x60], R9 ;  /* 0x00006009000075a7 */ /* 0x0022a400080011ff */
[----:B--2---:R-:W-:Y:S05]  /*9530*/  @!P0 NANOSLEEP.SYNCS 0x989680 ;  /* 0x009896800000895d */ /* 0x004fea0003900000 */
[----:B------:R-:W2:Y:S02]  /*9540*/  @!P0 SYNCS.PHASECHK.TRANS64 P0, [R0+URZ+0x60], R9 ;  /* 0x00006009000085a7 */ /* 0x000ea400080010ff */
[----:B--2---:R-:W-:Y:S05]  /*9550*/  @!P0 BRA `(.L_x_182) ;  /* 0xfffffffc00f08947 */ /* 0x004fea000383ffff */
[----:B------:R-:W-:Y:S05]  /*9560*/  BRA `(.L_x_183) ;  /* 0xffffffb800b47947 */ /* 0x000fea000383ffff */
.L_x_94:
[----:B------:R-:W-:Y:S07]  /*9570*/  MOV R0, UR21 ;  /* 0x0000001500007c02 */ /* 0x000fee0008000f00 */
.L_x_184:
[----:B-1----:R1:W2:Y:S02]  /*9580*/  SYNCS.PHASECHK.TRANS64.TRYWAIT P0, [R0+URZ+0x68], R9 ;  /* 0x00006809000075a7 */ /* 0x0022a400080011ff */
[----:B--2---:R-:W-:Y:S05]  /*9590*/  @!P0 NANOSLEEP.SYNCS 0x989680 ;  /* 0x009896800000895d */ /* 0x004fea0003900000 */
[----:B------:R-:W2:Y:S02]  /*95a0*/  @!P0 SYNCS.PHASECHK.TRANS64 P0, [R0+URZ+0x68], R9 ;  /* 0x00006809000085a7 */ /* 0x000ea400080010ff */
[----:B--2---:R-:W-:Y:S05]  /*95b0*/  @!P0 BRA `(.L_x_184) ;  /* 0xfffffffc00f08947 */ /* 0x004fea000383ffff */
[----:B------:R-:W-:Y:S05]  /*95c0*/  BRA `(.L_x_185) ;  /* 0xffffffbc00107947 */ /* 0x000fea000383ffff */
.L_x_96:
[----:B------:R-:W-:-:S07]  /*95d0*/  MOV R0, UR21 ;  /* 0x0000001500007c02 */ /* 0x000fce0008000f00 */
.L_x_186:
[----:B-1----:R1:W3:Y:S02]  /*95e0*/  SYNCS.PHASECHK.TRANS64.TRYWAIT P0, [R0+URZ+0x50], R2 ;  /* 0x00005002000075a7 */ /* 0x0022e400080011ff */
[----:B---3--:R-:W-:Y:S05]  /*95f0*/  @!P0 NANOSLEEP.SYNCS 0x989680 ;  /* 0x009896800000895d */ /* 0x008fea0003900000 */
[----:B------:R-:W3:Y:S02]  /*9600*/  @!P0 SYNCS.PHASECHK.TRANS64 P0, [R0+URZ+0x50], R2 ;  /* 0x00005002000085a7 */ /* 0x000ee400080010ff */
[----:B---3--:R-:W-:Y:S05]  /*9610*/  @!P0 BRA `(.L_x_186) ;  /* 0xfffffffc00f08947 */ /* 0x008fea000383ffff */
[----:B------:R-:W-:Y:S05]  /*9620*/  BRA `(.L_x_187) ;  /* 0xffffffbc009c7947 */ /* 0x000fea000383ffff */
.L_x_97:
[----:B-1----:R-:W-:-:S07]  /*9630*/  MOV R0, UR21 ;  /* 0x0000001500007c02 */ /* 0x002fce0008000f00 */
.L_x_188:
[----:B-1----:R1:W3:Y:S02]  /*9640*/  SYNCS.PHASECHK.TRANS64.TRYWAIT P0, [R0+URZ+0x58], R2 ;  /* 0x00005802000075a7 */ /* 0x0022e400080011ff */
[----:B---3--:R-:W-:Y:S05]  /*9650*/  @!P0 NANOSLEEP.SYNCS 0x989680 ;  /* 0x009896800000895d */ /* 0x008fea0003900000 */
[----:B------:R-:W3:Y:S02]  /*9660*/  @!P0 SYNCS.PHASECHK.TRANS64 P0, [R0+URZ+0x58], R2 ;  /* 0x00005802000085a7 */ /* 0x000ee400080010ff */
[----:B---3--:R-:W-:Y:S05]  /*9670*/  @!P0 BRA `(.L_x_188) ;  /* 0xfffffffc00f08947 */ /* 0x008fea000383ffff */
[----:B------:R-:W-:Y:S05]  /*9680*/  BRA `(.L_x_189) ;  /* 0xffffffbc008c7947 */ /* 0x000fea000383ffff */
.L_x_98:
[----:B-1----:R-:W-:-:S07]  /*9690*/  MOV R0, UR21 ;  /* 0x0000001500007c02 */ /* 0x002fce0008000f00 */
.L_x_190:
[----:B-1----:R1:W3:Y:S02]  /*96a0*/  SYNCS.PHASECHK.TRANS64.TRYWAIT P0, [R0+URZ+0x60], R2 ;  /* 0x00006002000075a7 */ /* 0x0022e400080011ff */
[----:B---3--:R-:W-:Y:S05]  /*96b0*/  @!P0 NANOSLEEP.SYNCS 0x989680 ;  /* 0x009896800000895d */ /* 0x008fea0003900000 */
[----:B------:R-:W3:Y:S02]  /*96c0*/  @!P0 SYNCS.PHASECHK.TRANS64 P0, [R0+URZ+0x60], R2 ;  /* 0x00006002000085a7 */ /* 0x000ee400080010ff */
[----:B---3--:R-:W-:Y:S05]  /*96d0*/  @!P0 BRA `(.L_x_190) ;  /* 0xfffffffc00f08947 */ /* 0x008fea000383ffff */
[----:B------:R-:W-:Y:S05]  /*96e0*/  BRA `(.L_x_191) ;  /* 0xffffffbc007c7947 */ /* 0x000fea000383ffff */
.L_x_100:
[----:B-1----:R1:W2:Y:S02]  /*96f0*/  SYNCS.PHASECHK.TRANS64.TRYWAIT P0, [R3+URZ+0x80], R0 ;  /* 0x00008000030075a7 */ /* 0x0022a400080011ff */
[----:B--2---:R-:W-:Y:S05]  /*9700*/  @!P0 NANOSLEEP.SYNCS 0x989680 ;  /* 0x009896800000895d */ /* 0x004fea0003900000 */
[----:B------:R-:W2:Y:S02]  /*9710*/  @!P0 SYNCS.PHASECHK.TRANS64 P0, [R3+URZ+0x80], R0 ;  /* 0x00008000030085a7 */ /* 0x000ea400080010ff */
[----:B--2---:R-:W-:Y:S05]  /*9720*/  @!P0 BRA `(.L_x_100) ;  /* 0xfffffffc00f08947 */ /* 0x004fea000383ffff */
[----:B------:R-:W-:Y:S05]  /*9730*/  BRA `(.L_x_192) ;  /* 0xffffffc000487947 */ /* 0x000fea000383ffff */
.L_x_111:
[----:B-1----:R-:W-:Y:S04]  /*9740*/  MOV R2, UR43 ;  /* 0x0000002b00027c02 */ /* 0x002fe80008000f00 */
[----:B------:R1:W2:Y:S03]  /*9750*/  SYNCS.PHASECHK.TRANS64.TRYWAIT P1, [R2+URZ+0x30], R3 ;  /* 0x00003003020075a7 */ /* 0x0002a600080211ff */
[----:B--2---:R-:W-:Y:S05]  /*9760*/  @!P1 NANOSLEEP.SYNCS 0x989680 ;  /* 0x009896800000995d */ /* 0x004fea0003900000 */
[----:B------:R-:W2:Y:S02]  /*9770*/  @!P1 SYNCS.PHASECHK.TRANS64 P1, [R2+URZ+0x30], R3 ;  /* 0x00003003020095a7 */ /* 0x000ea400080210ff */
[----:B--2---:R-:W-:Y:S05]  /*9780*/  @!P1 BRA `(.L_x_111) ;  /* 0xfffffffc00ec9947 */ /* 0x004fea000383ffff */
[----:B------:R-:W-:Y:S05]  /*9790*/  BRA `(.L_x_110) ;  /* 0xffffffcc00b47947 */ /* 0x000fea000383ffff */
.L_x_113:
[----:B-1----:R1:W4:Y:S02]  /*97a0*/  SYNCS.PHASECHK.TRANS64.TRYWAIT P0, [R53+URZ+0xa0], R0 ;  /* 0x0000a000350075a7 */ /* 0x00232400080011ff */
[----:B----4-:R-:W-:Y:S05]  /*97b0*/  @!P0 NANOSLEEP.SYNCS 0x989680 ;  /* 0x009896800000895d */ /* 0x010fea0003900000 */
[----:B------:R-:W4:Y:S02]  /*97c0*/  @!P0 SYNCS.PHASECHK.TRANS64 P0, [R53+URZ+0xa0], R0 ;  /* 0x0000a000350085a7 */ /* 0x000f2400080010ff */
[----:B----4-:R-:W-:Y:S05]  /*97d0*/  @!P0 BRA `(.L_x_113) ;  /* 0xfffffffc00f08947 */ /* 0x010fea000383ffff */
[----:B------:R-:W-:Y:S05]  /*97e0*/  BRA `(.L_x_112) ;  /* 0xffffffcc00d47947 */ /* 0x000fea000383ffff */
.L_x_122:
[----:B--2---:R2:W3:Y:S02]  /*97f0*/  SYNCS.PHASECHK.TRANS64.TRYWAIT P0, [R2+URZ+0x30], R0 ;  /* 0x00003000020075a7 */ /* 0x0044e400080011ff */
[----:B---3--:R-:W-:Y:S05]  /*9800*/  @!P0 NANOSLEEP.SYNCS 0x989680 ;  /* 0x009896800000895d */ /* 0x008fea0003900000 */
[----:B------:R-:W3:Y:S02]  /*9810*/  @!P0 SYNCS.PHASECHK.TRANS64 P0, [R2+URZ+0x30], R0 ;  /* 0x00003000020085a7 */ /* 0x000ee400080010ff */
[----:B---3--:R-:W-:Y:S05]  /*9820*/  @!P0 BRA `(.L_x_122) ;  /* 0xfffffffc00f08947 */ /* 0x008fea000383ffff */
[----:B------:R-:W-:Y:S05]  /*9830*/  BRA `(.L_x_121) ;  /* 0xffffffd400e47947 */ /* 0x000fea000383ffff */
.L_x_130:
[----:B--2---:R2:W3:Y:S02]  /*9840*/  SYNCS.PHASECHK.TRANS64.TRYWAIT P0, [R2+URZ+0x30], R4 ;  /* 0x00003004020075a7 */ /* 0x0044e400080011ff */
[----:B---3--:R-:W-:Y:S05]  /*9850*/  @!P0 NANOSLEEP.SYNCS 0x989680 ;  /* 0x009896800000895d */ /* 0x008fea0003900000 */
[----:B------:R-:W3:Y:S02]  /*9860*/  @!P0 SYNCS.PHASECHK.TRANS64 P0, [R2+URZ+0x30], R4 ;  /* 0x00003004020085a7 */ /* 0x000ee400080010ff */
[----:B---3--:R-:W-:Y:S05]  /*9870*/  @!P0 BRA `(.L_x_130) ;  /* 0xfffffffc00f08947 */ /* 0x008fea000383ffff */
[----:B------:R-:W-:Y:S05]  /*9880*/  BRA `(.L_x_129) ;  /* 0xffffffe000047947 */ /* 0x000fea000383ffff */
.L_x_138:
[----:B--2---:R2:W3:Y:S02]  /*9890*/  SYNCS.PHASECHK.TRANS64.TRYWAIT P0, [R3+URZ+0x30], R0 ;  /* 0x00003000030075a7 */ /* 0x0044e400080011ff */
[----:B---3--:R-:W-:Y:S05]  /*98a0*/  @!P0 NANOSLEEP.SYNCS 0x989680 ;  /* 0x009896800000895d */ /* 0x008fea0003900000 */
[----:B------:R-:W3:Y:S02]  /*98b0*/  @!P0 SYNCS.PHASECHK.TRANS64 P0, [R3+URZ+0x30], R0 ;  /* 0x00003000030085a7 */ /* 0x000ee400080010ff */
[----:B---3--:R-:W-:Y:S05]  /*98c0*/  @!P0 BRA `(.L_x_138) ;  /* 0xfffffffc00f08947 */ /* 0x008fea000383ffff */
[----:B------:R-:W-:Y:S05]  /*98d0*/  BRA `(.L_x_137) ;  /* 0xffffffe800247947 */ /* 0x000fea000383ffff */
        .weak           $__internal_0_$__cuda_sm10x_tcgen05_guardrail_trap_col_being_dealloced_not_returned_by_alloc
        .type           $__internal_0_$__cuda_sm10x_tcgen05_guardrail_trap_col_being_dealloced_not_returned_by_alloc,@function
        .size           $__internal_0_$__cuda_sm10x_tcgen05_guardrail_trap_col_being_dealloced_not_returned_by_alloc,($__internal_1_$__cuda_sm10x_tcgen05_guardrail_trap_phase_invalid_during_alloc - $__internal_0_$__cuda_sm10x_tcgen05_guardrail_trap_col_being_dealloced_not_returned_by_alloc)
$__internal_0_$__cuda_sm10x_tcgen05_guardrail_trap_col_being_dealloced_not_returned_by_alloc:
[----:B------:R-:W-:Y:S05]  /*98e0*/  BPT.TRAP 0x1 ;  /* 0x000000040000795c */ /* 0x000fea0000300000 */
[----:B------:R-:W-:-:S04]  /*98f0*/  HFMA2 R3, -RZ, RZ, 0, 0 ;  /* 0x00000000ff037431 */ /* 0x000fc800000001ff */
[----:B------:R-:W-:Y:S05]  /*9900*/  RET.REL.NODEC R2 `(_ZN7cutlass13device_kernelINS_4gemm6kernel13GemmUniversalIN4cute5tupleIJiiiiEEENS1_10collective13CollectiveMmaINS1_35MainloopSm100TmaUmmaWarpSpecializedILi3ELi2ELi4ENS5_IJNS4_1CILi2EEESB_NSA_ILi1EEEEEEEENS5_IJNSA_ILi128EEESF_NSA_ILi32EEEEEENS_10bfloat16_tENS5_IJlSC_lEEESI_SJ_NS4_8TiledMMAINS4_8MMA_AtomIJNS4_26SM100_MMA_F16BF16_2x1SM_SSISI_SI_fLi128ELi128ELNS4_4UMMA5MajorE0ELSO_0ELNSN_7ScaleInE0ELSP_0EEEEEENS4_6LayoutINS5_IJSC_SC_SC_EEENS5_IJNSA_ILi0EEESU_SU_EEEEENS5_IJNS4_10UnderscoreESX_SX_EEEEENS4_28SM100_TMA_2SM_LOAD_MULTICASTENS4_14ComposedLayoutINS4_7SwizzleILi2ELi4ELi3EEENS4_18smem_ptr_flag_bitsILi16EEENSS_INS5_IJNSA_ILi8EEESG_EEENS5_IJSG_SC_EEEEEEEvNS4_8identityENS4_18SM100_TMA_2SM_LOADES1A_vS1B_EENS_8epilogue10collective18CollectiveEpilogueINS1E_23Sm100TmaWarpSpecializedILi4ELi2ELi16ELb1ELb0EEEJNS5_IJNSA_ILi64EEESF_SG_EEENS5_IJNSS_IS1J_SC_EENSS_INS5_IJNSA_ILi16EEESB_EEENS5_IJSC_S1J_EEEEEEEESI_SJ_SI_SJ_NS1E_6fusion15FusionCallbacksIS1I_NS1R_17LinearCombinationISI_fSI_fLNS_15FloatRoundStyleE2EEES1K_S1Q_JEEENS4_5SM1004TMEM4LOAD26SM100_TMEM_LOAD_32dp32b16xENS4_13SM90_TMA_LOADENS11_INS12_ILi1ELi4ELi3EEES15_NSS_INS5_IJS16_S1M_EEENS5_IJS1M_SC_EEEEEEENS4_39AutoVectorizingCopyWithAssumedAlignmentILi128EEENS4_14SM90_TMA_STOREES26_S28_S28_EEEvvEEEEvNT_6ParamsE) ;  /* 0xffffff6402bc7950 */ /* 0x000fea0003c3ffff */
        .weak           $__internal_1_$__cuda_sm10x_tcgen05_guardrail_trap_phase_invalid_during_alloc
        .type           $__internal_1_$__cuda_sm10x_tcgen05_guardrail_trap_phase_invalid_during_alloc,@function
        .size           $__internal_1_$__cuda_sm10x_tcgen05_guardrail_trap_phase_invalid_during_alloc,($__internal_2_$__cuda_sm10x_tcgen05_guardrail_trap_unallocated_columns_being_dealloced - $__internal_1_$__cuda_sm10x_tcgen05_guardrail_trap_phase_invalid_during_alloc)
$__internal_1_$__cuda_sm10x_tcgen05_guardrail_trap_phase_invalid_during_alloc:
[----:B------:R-:W-:Y:S05]  /*9910*/  BPT.TRAP 0x1 ;  /* 0x000000040000795c */ /* 0x000fea0000300000 */
[----:B------:R-:W-:-:S04]  /*9920*/  MOV R5, 0x0 ;  /* 0x0000000000057802 */ /* 0x000fc80000000f00 */
[----:B------:R-:W-:Y:S05]  /*9930*/  RET.REL.NODEC R4 `(_ZN7cutlass13device_kernelINS_4gemm6kernel13GemmUniversalIN4cute5tupleIJiiiiEEENS1_10collective13CollectiveMmaINS1_35MainloopSm100TmaUmmaWarpSpecializedILi3ELi2ELi4ENS5_IJNS4_1CILi2EEESB_NSA_ILi1EEEEEEEENS5_IJNSA_ILi128EEESF_NSA_ILi32EEEEEENS_10bfloat16_tENS5_IJlSC_lEEESI_SJ_NS4_8TiledMMAINS4_8MMA_AtomIJNS4_26SM100_MMA_F16BF16_2x1SM_SSISI_SI_fLi128ELi128ELNS4_4UMMA5MajorE0ELSO_0ELNSN_7ScaleInE0ELSP_0EEEEEENS4_6LayoutINS5_IJSC_SC_SC_EEENS5_IJNSA_ILi0EEESU_SU_EEEEENS5_IJNS4_10UnderscoreESX_SX_EEEEENS4_28SM100_TMA_2SM_LOAD_MULTICASTENS4_14ComposedLayoutINS4_7SwizzleILi2ELi4ELi3EEENS4_18smem_ptr_flag_bitsILi16EEENSS_INS5_IJNSA_ILi8EEESG_EEENS5_IJSG_SC_EEEEEEEvNS4_8identityENS4_18SM100_TMA_2SM_LOADES1A_vS1B_EENS_8epilogue10collective18CollectiveEpilogueINS1E_23Sm100TmaWarpSpecializedILi4ELi2ELi16ELb1ELb0EEEJNS5_IJNSA_ILi64EEESF_SG_EEENS5_IJNSS_IS1J_SC_EENSS_INS5_IJNSA_ILi16EEESB_EEENS5_IJSC_S1J_EEEEEEEESI_SJ_SI_SJ_NS1E_6fusion15FusionCallbacksIS1I_NS1R_17LinearCombinationISI_fSI_fLNS_15FloatRoundStyleE2EEES1K_S1Q_JEEENS4_5SM1004TMEM4LOAD26SM100_TMEM_LOAD_32dp32b16xENS4_13SM90_TMA_LOADENS11_INS12_ILi1ELi4ELi3EEES15_NSS_INS5_IJS16_S1M_EEENS5_IJS1M_SC_EEEEEEENS4_39AutoVectorizingCopyWithAssumedAlignmentILi128EEENS4_14SM90_TMA_STOREES26_S28_S28_EEEvvEEEEvNT_6ParamsE) ;  /* 0xffffff6404b07950 */ /* 0x000fea0003c3ffff */
        .weak           $__internal_2_$__cuda_sm10x_tcgen05_guardrail_trap_unallocated_columns_being_dealloced
        .type           $__internal_2_$__cuda_sm10x_tcgen05_guardrail_trap_unallocated_columns_being_dealloced,@function
        .size           $__internal_2_$__cuda_sm10x_tcgen05_guardrail_trap_unallocated_columns_being_dealloced,(.L_x_194 - $__internal_2_$__cuda_sm10x_tcgen05_guardrail_trap_unallocated_columns_being_dealloced)
$__internal_2_$__cuda_sm10x_tcgen05_guardrail_trap_unallocated_columns_being_dealloced:
[----:B------:R-:W-:Y:S05]  /*9940*/  BPT.TRAP 0x1 ;  /* 0x000000040000795c */ /* 0x000fea0000300000 */
[----:B------:R-:W-:-:S04]  /*9950*/  HFMA2 R3, -RZ, RZ, 0, 0 ;  /* 0x00000000ff037431 */ /* 0x000fc800000001ff */
[----:B------:R-:W-:Y:S05]  /*9960*/  RET.REL.NODEC R2 `(_ZN7cutlass13device_kernelINS_4gemm6kernel13GemmUniversalIN4cute5tupleIJiiiiEEENS1_10collective13CollectiveMmaINS1_35MainloopSm100TmaUmmaWarpSpecializedILi3ELi2ELi4ENS5_IJNS4_1CILi2EEESB_NSA_ILi1EEEEEEEENS5_IJNSA_ILi128EEESF_NSA_ILi32EEEEEENS_10bfloat16_tENS5_IJlSC_lEEESI_SJ_NS4_8TiledMMAINS4_8MMA_AtomIJNS4_26SM100_MMA_F16BF16_2x1SM_SSISI_SI_fLi128ELi128ELNS4_4UMMA5MajorE0ELSO_0ELNSN_7ScaleInE0ELSP_0EEEEEENS4_6LayoutINS5_IJSC_SC_SC_EEENS5_IJNSA_ILi0EEESU_SU_EEEEENS5_IJNS4_10UnderscoreESX_SX_EEEEENS4_28SM100_TMA_2SM_LOAD_MULTICASTENS4_14ComposedLayoutINS4_7SwizzleILi2ELi4ELi3EEENS4_18smem_ptr_flag_bitsILi16EEENSS_INS5_IJNSA_ILi8EEESG_EEENS5_IJSG_SC_EEEEEEEvNS4_8identityENS4_18SM100_TMA_2SM_LOADES1A_vS1B_EENS_8epilogue10collective18CollectiveEpilogueINS1E_23Sm100TmaWarpSpecializedILi4ELi2ELi16ELb1ELb0EEEJNS5_IJNSA_ILi64EEESF_SG_EEENS5_IJNSS_IS1J_SC_EENSS_INS5_IJNSA_ILi16EEESB_EEENS5_IJSC_S1J_EEEEEEEESI_SJ_SI_SJ_NS1E_6fusion15FusionCallbacksIS1I_NS1R_17LinearCombinationISI_fSI_fLNS_15FloatRoundStyleE2EEES1K_S1Q_JEEENS4_5SM1004TMEM4LOAD26SM100_TMEM_LOAD_32dp32b16xENS4_13SM90_TMA_LOADENS11_INS12_ILi1ELi4ELi3EEES15_NSS_INS5_IJS16_S1M_EEENS5_IJS1M_SC_EEEEEEENS4_39AutoVectorizingCopyWithAssumedAlignmentILi128EEENS4_14SM90_TMA_STOREES26_S28_S28_EEEvvEEEEvNT_6ParamsE) ;  /* 0xffffff6402a47950 */ /* 0x000fea0003c3ffff */
.L_x_193:
[----:B------:R-:W-:-:S00]  /*9970*/  BRA `(.L_x_193) ;  /* 0xfffffffc00fc7947 */ /* 0x000fc0000383ffff */
[----:B------:R-:W-:-:S00]  /*9980*/  NOP ;  /* 0x0000000000007918 */ /* 0x000fc00000000000 */
[----:B------:R-:W-:-:S00]  /*9990*/  NOP ;  /* 0x0000000000007918 */ /* 0x000fc00000000000 */
[----:B------:R-:W-:-:S00]  /*99a0*/  NOP ;  /* 0x0000000000007918 */ /* 0x000fc00000000000 */
[----:B------:R-:W-:-:S00]  /*99b0*/  NOP ;  /* 0x0000000000007918 */ /* 0x000fc00000000000 */
[----:B------:R-:W-:-:S00]  /*99c0*/  NOP ;  /* 0x0000000000007918 */ /* 0x000fc00000000000 */
[----:B------:R-:W-:-:S00]  /*99d0*/  NOP ;  /* 0x0000000000007918 */ /* 0x000fc00000000000 */
[----:B------:R-:W-:-:S00]  /*99e0*/  NOP ;  /* 0x0000000000007918 */ /* 0x000fc00000000000 */
[----:B------:R-:W-:-:S00]  /*99f0*/  NOP ;  /* 0x0000000000007918 */ /* 0x000fc00000000000 */
.L_x_194:


//--------------------- .nv.global.init           --------------------------
	.section	.nv.global.init,"aw",@progbits
.nv.global.init:
	.type		$str$27,@object
	.size		$str$27,($str$28 - $str$27)
$str$27:
        /*0000*/ 	.byte	0x28, 0x61, 0x64, 0x64, 0x72, 0x65, 0x73, 0x73, 0x20, 0x26, 0x20, 0x6d, 0x61, 0x73, 0x6b, 0x29
        /*0010*/ 	.byte	0x20, 0x3d, 0x3d, 0x20, 0x30, 0x00
	.type		$str$28,@object
	.size		$str$28,($str$26 - $str$28)
$str$28:
        /*0016*/ 	.byte	0x2f, 0x74, 0x6d, 0x70, 0x2f, 0x63, 0x75, 0x74, 0x6c, 0x61, 0x73, 0x73, 0x5f, 0x73, 0x77, 0x65
        /*0026*/ 	.byte	0x65, 0x70, 0x5f, 0x73, 0x72, 0x63, 0x2f, 0x69, 0x6e, 0x63, 0x6c, 0x75, 0x64, 0x65, 0x2f, 0x63
        /*0036*/ 	.byte	0x75, 0x74, 0x65, 0x2f, 0x70, 0x6f, 0x69, 0x6e, 0x74, 0x65, 0x72, 0x5f, 0x66, 0x6c, 0x61, 0x67
        /*0046*/ 	.byte	0x67, 0x65, 0x64, 0x2e, 0x68, 0x70, 0x70, 0x00
	.type		$str$26,@object
	.size		$str$26,($str$25 - $str$26)
$str$26:
        /*004e*/ 	.byte	0x2f, 0x74, 0x6d, 0x70, 0x2f, 0x63, 0x75, 0x74, 0x6c, 0x61, 0x73, 0x73, 0x5f, 0x73, 0x77, 0x65
        /*005e*/ 	.byte	0x65, 0x70, 0x5f, 0x73, 0x72, 0x63, 0x2f, 0x69, 0x6e, 0x63, 0x6c, 0x75, 0x64, 0x65, 0x2f, 0x63
        /*006e*/ 	.byte	0x75, 0x74, 0x65, 0x2f, 0x61, 0x74, 0x6f, 0x6d, 0x2f, 0x63, 0x6f, 0x70, 0x79, 0x5f, 0x74, 0x72
        /*007e*/ 	.byte	0x61, 0x69, 0x74, 0x73, 0x5f, 0x73, 0x6d, 0x31, 0x30, 0x30, 0x2e, 0x68, 0x70, 0x70, 0x00
	.type		$str$25,@object
	.size		$str$25,(__unnamed_1 - $str$25)
$str$25:
        /*008d*/ 	.byte	0x28, 0x28, 0x75, 0x69, 0x6e, 0x74, 0x33, 0x32, 0x5f, 0x74, 0x28, 0x74, 0x68, 0x72, 0x65, 0x61
        /*009d*/ 	.byte	0x64, 0x49, 0x64, 0x78, 0x2e, 0x78, 0x29, 0x20, 0x2f, 0x20, 0x33, 0x32, 0x29, 0x20, 0x25, 0x20
        /*00ad*/ 	.byte	0x34, 0x29, 0x20, 0x3d, 0x3d, 0x20, 0x28, 0x28, 0x28, 0x74, 0x6d, 0x65, 0x6d, 0x5f, 0x61, 0x64
        /*00bd*/ 	.byte	0x64, 0x72, 0x20, 0x3e, 0x3e, 0x20, 0x31, 0x36, 0x29, 0x20, 0x2f, 0x20, 0x33, 0x32, 0x29, 0x20
        /*00cd*/ 	.byte	0x25, 0x20, 0x34, 0x29, 0x00
	.type		__unnamed_1,@object
	.size		__unnamed_1,(__unnamed_2 - __unnamed_1)
__unnamed_1:
        /*00d2*/ 	.byte	0x61, 0x75, 0x74, 0x6f, 0x20, 0x63, 0x75, 0x74, 0x65, 0x3a, 0x3a, 0x61, 0x73, 0x5f, 0x70, 0x6f
        /* <DEDUP_REMOVED lines=24> */
        /*0262*/ 	.byte	0x43, 0x3c, 0x32, 0x30, 0x34, 0x38, 0x3e, 0x3e, 0x3e, 0x3e, 0x5d, 0x00
	.type		__unnamed_2,@object
	.size		__unnamed_2,(.L_2 - __unnamed_2)
__unnamed_2:
        /* <DEDUP_REMOVED lines=40> */
        /*04ee*/ 	.byte	0x3a, 0x3a, 0x43, 0x3c, 0x30, 0x3e, 0x3e, 0x3e, 0x3e, 0x5d, 0x00
.L_2:


//--------------------- .nv.shared._ZN7cutlass13device_kernelINS_4gemm6kernel13GemmUniversalIN4cute5tupleIJiiiiEEENS1_10collective13CollectiveMmaINS1_35MainloopSm100TmaUmmaWarpSpecializedILi3ELi2ELi4ENS5_IJNS4_1CILi2EEESB_NSA_ILi1EEEEEEEENS5_IJNSA_ILi128EEESF_NSA_ILi32EEEEEENS_10bfloat16_tENS5_IJlSC_lEEESI_SJ_NS4_8TiledMMAINS4_8MMA_AtomIJNS4_26SM100_MMA_F16BF16_2x1SM_SSISI_SI_fLi128ELi128ELNS4_4UMMA5MajorE0ELSO_0ELNSN_7ScaleInE0ELSP_0EEEEEENS4_6LayoutINS5_IJSC_SC_SC_EEENS5_IJNSA_ILi0EEESU_SU_EEEEENS5_IJNS4_10UnderscoreESX_SX_EEEEENS4_28SM100_TMA_2SM_LOAD_MULTICASTENS4_14ComposedLayoutINS4_7SwizzleILi2ELi4ELi3EEENS4_18smem_ptr_flag_bitsILi16EEENSS_INS5_IJNSA_ILi8EEESG_EEENS5_IJSG_SC_EEEEEEEvNS4_8identityENS4_18SM100_TMA_2SM_LOADES1A_vS1B_EENS_8epilogue10collective18CollectiveEpilogueINS1E_23Sm100TmaWarpSpecializedILi4ELi2ELi16ELb1ELb0EEEJNS5_IJNSA_ILi64EEESF_SG_EEENS5_IJNSS_IS1J_SC_EENSS_INS5_IJNSA_ILi16EEESB_EEENS5_IJSC_S1J_EEEEEEEESI_SJ_SI_SJ_NS1E_6fusion15FusionCallbacksIS1I_NS1R_17LinearCombinationISI_fSI_fLNS_15FloatRoundStyleE2EEES1K_S1Q_JEEENS4_5SM1004TMEM4LOAD26SM100_TMEM_LOAD_32dp32b16xENS4_13SM90_TMA_LOADENS11_INS12_ILi1ELi4ELi3EEES15_NSS_INS5_IJS16_S1M_EEENS5_IJS1M_SC_EEEEEEENS4_39AutoVectorizingCopyWithAssumedAlignmentILi128EEENS4_14SM90_TMA_STOREES26_S28_S28_EEEvvEEEEvNT_6ParamsE --------------------------
	.section	.nv.shared._ZN7cutlass13device_kernelINS_4gemm6kernel13GemmUniversalIN4cute5tupleIJiiiiEEENS1_10collective13CollectiveMmaINS1_35MainloopSm100TmaUmmaWarpSpecializedILi3ELi2ELi4ENS5_IJNS4_1CILi2EEESB_NSA_ILi1EEEEEEEENS5_IJNSA_ILi128EEESF_NSA_ILi32EEEEEENS_10bfloat16_tENS5_IJlSC_lEEESI_SJ_NS4_8TiledMMAINS4_8MMA_AtomIJNS4_26SM100_MMA_F16BF16_2x1SM_SSISI_SI_fLi128ELi128ELNS4_4UMMA5MajorE0ELSO_0ELNSN_7ScaleInE0ELSP_0EEEEEENS4_6LayoutINS5_IJSC_SC_SC_EEENS5_IJNSA_ILi0EEESU_SU_EEEEENS5_IJNS4_10UnderscoreESX_SX_EEEEENS4_28SM100_TMA_2SM_LOAD_MULTICASTENS4_14ComposedLayoutINS4_7SwizzleILi2ELi4ELi3EEENS4_18smem_ptr_flag_bitsILi16EEENSS_INS5_IJNSA_ILi8EEESG_EEENS5_IJSG_SC_EEEEEEEvNS4_8identityENS4_18SM100_TMA_2SM_LOADES1A_vS1B_EENS_8epilogue10collective18CollectiveEpilogueINS1E_23Sm100TmaWarpSpecializedILi4ELi2ELi16ELb1ELb0EEEJNS5_IJNSA_ILi64EEESF_SG_EEENS5_IJNSS_IS1J_SC_EENSS_INS5_IJNSA_ILi16EEESB_EEENS5_IJSC_S1J_EEEEEEEESI_SJ_SI_SJ_NS1E_6fusion15FusionCallbacksIS1I_NS1R_17LinearCombinationISI_fSI_fLNS_15FloatRoundStyleE2EEES1K_S1Q_JEEENS4_5SM1004TMEM4LOAD26SM100_TMEM_LOAD_32dp32b16xENS4_13SM90_TMA_LOADENS11_INS12_ILi1ELi4ELi3EEES15_NSS_INS5_IJS16_S1M_EEENS5_IJS1M_SC_EEEEEEENS4_39AutoVectorizingCopyWithAssumedAlignmentILi128EEENS4_14SM90_TMA_STOREES26_S28_S28_EEEvvEEEEvNT_6ParamsE,"aw",@nobits
	.sectionflags	@""
	.align	16
	.zero		1024


//--------------------- .nv.shared.reserved.0     --------------------------
	.section	.nv.shared.reserved.0,"aw",@nobits
	.weak		__nv_reservedSMEM_offset_0_alias
	.size		__nv_reservedSMEM_offset_0_alias, 0, 64
	.other		__nv_reservedSMEM_offset_0_alias,@"STO_CUDA_RESERVED_SHARED STV_DEFAULT"
__nv_reservedSMEM_offset_0_alias:
	.zero		0
.nv.shared.reserved.0:
	.zero		64
	.weak		__nv_reservedSMEM_tcgen05_partition
	.type		__nv_reservedSMEM_tcgen05_partition,@object
	.size		__nv_reservedSMEM_tcgen05_partition,(.L_0 - __nv_reservedSMEM_tcgen05_partition)
__nv_reservedSMEM_tcgen05_partition:
	.zero		32
.L_0:


//--------------------- .nv.global                --------------------------
	.section	.nv.global,"aw",@nobits
.nv.global:
	.type		_ZN39_INTERNAL_d84aac03_4_k_cu_9ca383cd_83824cute1_E,@object
	.size		_ZN39_INTERNAL_d84aac03_4_k_cu_9ca383cd_83824cute1_E,(_ZN39_INTERNAL_d84aac03_4_k_cu_9ca383cd_83824cuda3std3__45__cpo6cbeginE - _ZN39_INTERNAL_d84aac03_4_k_cu_9ca383cd_83824cute1_E)
_ZN39_INTERNAL_d84aac03_4_k_cu_9ca383cd_83824cute1_E:
	.zero		1
	.type		_ZN39_INTERNAL_d84aac03_4_k_cu_9ca383cd_83824cuda3std3__45__cpo6cbeginE,@object
	.size		_ZN39_INTERNAL_d84aac03_4_k_cu_9ca383cd_83824cuda3std3__45__cpo6cbeginE,(_ZN39_INTERNAL_d84aac03_4_k_cu_9ca383cd_83824cuda3std3__48in_placeE - _ZN39_INTERNAL_d84aac03_4_k_cu_9ca383cd_83824cuda3std3__45__cpo6cbeginE)
_ZN39_INTERNAL_d84aac03_4_k_cu_9ca383cd_83824cuda3std3__45__cpo6cbeginE:
	.zero		1
	.type		_ZN39_INTERNAL_d84aac03_4_k_cu_9ca383cd_83824cuda3std3__48in_placeE,@object
	.size		_ZN39_INTERNAL_d84aac03_4_k_cu_9ca383cd_83824cuda3std3__48in_placeE,(_ZN39_INTERNAL_d84aac03_4_k_cu_9ca383cd_83824cuda3std6ranges3__45__cpo9iter_moveE - _ZN39_INTERNAL_d84aac03_4_k_cu_9ca383cd_83824cuda3std3__48in_placeE)
_ZN39_INTERNAL_d84aac03_4_k_cu_9ca383cd_83824cuda3std3__48in_placeE:
	.zero		1
	.type		_ZN39_INTERNAL_d84aac03_4_k_cu_9ca383cd_83824cuda3std6ranges3__45__cpo9iter_moveE,@object
	.size		_ZN39_INTERNAL_d84aac03_4_k_cu_9ca383cd_83824cuda3std6ranges3__45__cpo9iter_moveE,(_ZN39_INTERNAL_d84aac03_4_k_cu_9ca383cd_83824cuda3std3__45__cpo5beginE - _ZN39_INTERNAL_d84aac03_4_k_cu_9ca383cd_83824cuda3std6ranges3__45__cpo9iter_moveE)
_ZN39_INTERNAL_d84aac03_4_k_cu_9ca383cd_83824cuda3std6ranges3__45__cpo9iter_moveE:
	.zero		1
	.type		_ZN39_INTERNAL_d84aac03_4_k_cu_9ca383cd_83824cuda3std3__45__cpo5beginE,@object
	.size		_ZN39_INTERNAL_d84aac03_4_k_cu_9ca383cd_83824cuda3std3__45__cpo5beginE,(_ZN39_INTERNAL_d84aac03_4_k_cu_9ca383cd_83824cuda3std3__441_GLOBAL__N__d84aac03_4_k_cu_9ca383cd_83826ignoreE - _ZN39_INTERNAL_d84aac03_4_k_cu_9ca383cd_83824cuda3std3__45__cpo5beginE)
_ZN39_INTERNAL_d84aac03_4_k_cu_9ca383cd_83824cuda3std3__45__cpo5beginE:
	.zero		1
	.type		_ZN39_INTERNAL_d84aac03_4_k_cu_9ca383cd_83824cuda3std3__441_GLOBAL__N__d84aac03_4_k_cu_9ca383cd_83826ignoreE,@object
	.size		_ZN39_INTERNAL_d84aac03_4_k_cu_9ca383cd_83824cuda3std3__441_GLOBAL__N__d84aac03_4_k_cu_9ca383cd_83826ignoreE,(_ZN39_INTERNAL_d84aac03_4_k_cu_9ca383cd_83824cute7productE - _ZN39_INTERNAL_d84aac03_4_k_cu_9ca383cd_83824cuda3std3__441_GLOBAL__N__d84aac03_4_k_cu_9ca383cd_83826ignoreE)
_ZN39_INTERNAL_d84aac03_4_k_cu_9ca383cd_83824cuda3std3__441_GLOBAL__N__d84aac03_4_k_cu_9ca383cd_83826ignoreE:
	.zero		1
	.type		_ZN39_INTERNAL_d84aac03_4_k_cu_9ca383cd_83824cute7productE,@object
	.size		_ZN39_INTERNAL_d84aac03_4_k_cu_9ca383cd_83824cute7productE,(_ZN39_INTERNAL_d84aac03_4_k_cu_9ca383cd_83824cuda3std3__45__cpo3endE - _ZN39_INTERNAL_d84aac03_4_k_cu_9ca383cd_83824cute7productE)
_ZN39_INTERNAL_d84aac03_4_k_cu_9ca383cd_83824cute7productE:
	.zero		1
	.type		_ZN39_INTERNAL_d84aac03_4_k_cu_9ca383cd_83824cuda3std3__45__cpo3endE,@object
	.size		_ZN39_INTERNAL_d84aac03_4_k_cu_9ca383cd_83824cuda3std3__45__cpo3endE,(_ZN39_INTERNAL_d84aac03_4_k_cu_9ca383cd_83824cuda3std3__419piecewise_constructE - _ZN39_INTERNAL_d84aac03_4_k_cu_9ca383cd_83824cuda3std3__45__cpo3endE)
_ZN39_INTERNAL_d84aac03_4_k_cu_9ca383cd_83824cuda3std3__45__cpo3endE:
	.zero		1
	.type		_ZN39_INTERNAL_d84aac03_4_k_cu_9ca383cd_83824cuda3std3__419piecewise_constructE,@object
	.size		_ZN39_INTERNAL_d84aac03_4_k_cu_9ca383cd_83824cuda3std3__419piecewise_constructE,(_ZN39_INTERNAL_d84aac03_4_k_cu_9ca383cd_83824cuda3std3__45__cpo4cendE - _ZN39_INTERNAL_d84aac03_4_k_cu_9ca383cd_83824cuda3std3__419piecewise_constructE)
_ZN39_INTERNAL_d84aac03_4_k_cu_9ca383cd_83824cuda3std3__419piecewise_constructE:
	.zero		1
	.type		_ZN39_INTERNAL_d84aac03_4_k_cu_9ca383cd_83824cuda3std3__45__cpo4cendE,@object
	.size		_ZN39_INTERNAL_d84aac03_4_k_cu_9ca383cd_83824cuda3std3__45__cpo4cendE,(_ZN39_INTERNAL_d84aac03_4_k_cu_9ca383cd_83824cuda3std6ranges3__45__cpo4swapE - _ZN39_INTERNAL_d84aac03_4_k_cu_9ca383cd_83824cuda3std3__45__cpo4cendE)
_ZN39_INTERNAL_d84aac03_4_k_cu_9ca383cd_83824cuda3std3__45__cpo4cendE:
	.zero		1
	.type		_ZN39_INTERNAL_d84aac03_4_k_cu_9ca383cd_83824cuda3std6ranges3__45__cpo4swapE,@object
	.size		_ZN39_INTERNAL_d84aac03_4_k_cu_9ca383cd_83824cuda3std6ranges3__45__cpo4swapE,(.L_10 - _ZN39_INTERNAL_d84aac03_4_k_cu_9ca383cd_83824cuda3std6ranges3__45__cpo4swapE)
_ZN39_INTERNAL_d84aac03_4_k_cu_9ca383cd_83824cuda3std6ranges3__45__cpo4swapE:
	.zero		1
.L_10:


//--------------------- .nv.constant0._ZN7cutlass13device_kernelINS_4gemm6kernel13GemmUniversalIN4cute5tupleIJiiiiEEENS1_10collective13CollectiveMmaINS1_35MainloopSm100TmaUmmaWarpSpecializedILi3ELi2ELi4ENS5_IJNS4_1CILi2EEESB_NSA_ILi1EEEEEEEENS5_IJNSA_ILi128EEESF_NSA_ILi32EEEEEENS_10bfloat16_tENS5_IJlSC_lEEESI_SJ_NS4_8TiledMMAINS4_8MMA_AtomIJNS4_26SM100_MMA_F16BF16_2x1SM_SSISI_SI_fLi128ELi128ELNS4_4UMMA5MajorE0ELSO_0ELNSN_7ScaleInE0ELSP_0EEEEEENS4_6LayoutINS5_IJSC_SC_SC_EEENS5_IJNSA_ILi0EEESU_SU_EEEEENS5_IJNS4_10UnderscoreESX_SX_EEEEENS4_28SM100_TMA_2SM_LOAD_MULTICASTENS4_14ComposedLayoutINS4_7SwizzleILi2ELi4ELi3EEENS4_18smem_ptr_flag_bitsILi16EEENSS_INS5_IJNSA_ILi8EEESG_EEENS5_IJSG_SC_EEEEEEEvNS4_8identityENS4_18SM100_TMA_2SM_LOADES1A_vS1B_EENS_8epilogue10collective18CollectiveEpilogueINS1E_23Sm100TmaWarpSpecializedILi4ELi2ELi16ELb1ELb0EEEJNS5_IJNSA_ILi64EEESF_SG_EEENS5_IJNSS_IS1J_SC_EENSS_INS5_IJNSA_ILi16EEESB_EEENS5_IJSC_S1J_EEEEEEEESI_SJ_SI_SJ_NS1E_6fusion15FusionCallbacksIS1I_NS1R_17LinearCombinationISI_fSI_fLNS_15FloatRoundStyleE2EEES1K_S1Q_JEEENS4_5SM1004TMEM4LOAD26SM100_TMEM_LOAD_32dp32b16xENS4_13SM90_TMA_LOADENS11_INS12_ILi1ELi4ELi3EEES15_NSS_INS5_IJS16_S1M_EEENS5_IJS1M_SC_EEEEEEENS4_39AutoVectorizingCopyWithAssumedAlignmentILi128EEENS4_14SM90_TMA_STOREES26_S28_S28_EEEvvEEEEvNT_6ParamsE --------------------------
	.section	.nv.constant0._ZN7cutlass13device_kernelINS_4gemm6kernel13GemmUniversalIN4cute5tupleIJiiiiEEENS1_10collective13CollectiveMmaINS1_35MainloopSm100TmaUmmaWarpSpecializedILi3ELi2ELi4ENS5_IJNS4_1CILi2EEESB_NSA_ILi1EEEEEEEENS5_IJNSA_ILi128EEESF_NSA_ILi32EEEEEENS_10bfloat16_tENS5_IJlSC_lEEESI_SJ_NS4_8TiledMMAINS4_8MMA_AtomIJNS4_26SM100_MMA_F16BF16_2x1SM_SSISI_SI_fLi128ELi128ELNS4_4UMMA5MajorE0ELSO_0ELNSN_7ScaleInE0ELSP_0EEEEEENS4_6LayoutINS5_IJSC_SC_SC_EEENS5_IJNSA_ILi0EEESU_SU_EEEEENS5_IJNS4_10UnderscoreESX_SX_EEEEENS4_28SM100_TMA_2SM_LOAD_MULTICASTENS4_14ComposedLayoutINS4_7SwizzleILi2ELi4ELi3EEENS4_18smem_ptr_flag_bitsILi16EEENSS_INS5_IJNSA_ILi8EEESG_EEENS5_IJSG_SC_EEEEEEEvNS4_8identityENS4_18SM100_TMA_2SM_LOADES1A_vS1B_EENS_8epilogue10collective18CollectiveEpilogueINS1E_23Sm100TmaWarpSpecializedILi4ELi2ELi16ELb1ELb0EEEJNS5_IJNSA_ILi64EEESF_SG_EEENS5_IJNSS_IS1J_SC_EENSS_INS5_IJNSA_ILi16EEESB_EEENS5_IJSC_S1J_EEEEEEEESI_SJ_SI_SJ_NS1E_6fusion15FusionCallbacksIS1I_NS1R_17LinearCombinationISI_fSI_fLNS_15FloatRoundStyleE2EEES1K_S1Q_JEEENS4_5SM1004TMEM4LOAD26SM100_TMEM_LOAD_32dp32b16xENS4_13SM90_TMA_LOADENS11_INS12_ILi1ELi4ELi3EEES15_NSS_INS5_IJS16_S1M_EEENS5_IJS1M_SC_EEEEEEENS4_39AutoVectorizingCopyWithAssumedAlignmentILi128EEENS4_14SM90_TMA_STOREES26_S28_S28_EEEvvEEEEvNT_6ParamsE,"a",@progbits
	.sectionflags	@""
	.align	4
.nv.constant0._ZN7cutlass13device_kernelINS_4gemm6kernel13GemmUniversalIN4cute5tupleIJiiiiEEENS1_10collective13CollectiveMmaINS1_35MainloopSm100TmaUmmaWarpSpecializedILi3ELi2ELi4ENS5_IJNS4_1CILi2EEESB_NSA_ILi1EEEEEEEENS5_IJNSA_ILi128EEESF_NSA_ILi32EEEEEENS_10bfloat16_tENS5_IJlSC_lEEESI_SJ_NS4_8TiledMMAINS4_8MMA_AtomIJNS4_26SM100_MMA_F16BF16_2x1SM_SSISI_SI_fLi128ELi128ELNS4_4UMMA5MajorE0ELSO_0ELNSN_7ScaleInE0ELSP_0EEEEEENS4_6LayoutINS5_IJSC_SC_SC_EEENS5_IJNSA_ILi0EEESU_SU_EEEEENS5_IJNS4_10UnderscoreESX_SX_EEEEENS4_28SM100_TMA_2SM_LOAD_MULTICASTENS4_14ComposedLayoutINS4_7SwizzleILi2ELi4ELi3EEENS4_18smem_ptr_flag_bitsILi16EEENSS_INS5_IJNSA_ILi8EEESG_EEENS5_IJSG_SC_EEEEEEEvNS4_8identityENS4_18SM100_TMA_2SM_LOADES1A_vS1B_EENS_8epilogue10collective18CollectiveEpilogueINS1E_23Sm100TmaWarpSpecializedILi4ELi2ELi16ELb1ELb0EEEJNS5_IJNSA_ILi64EEESF_SG_EEENS5_IJNSS_IS1J_SC_EENSS_INS5_IJNSA_ILi16EEESB_EEENS5_IJSC_S1J_EEEEEEEESI_SJ_SI_SJ_NS1E_6fusion15FusionCallbacksIS1I_NS1R_17LinearCombinationISI_fSI_fLNS_15FloatRoundStyleE2EEES1K_S1Q_JEEENS4_5SM1004TMEM4LOAD26SM100_TMEM_LOAD_32dp32b16xENS4_13SM90_TMA_LOADENS11_INS12_ILi1ELi4ELi3EEES15_NSS_INS5_IJS16_S1M_EEENS5_IJS1M_SC_EEEEEEENS4_39AutoVectorizingCopyWithAssumedAlignmentILi128EEENS4_14SM90_TMA_STOREES26_S28_S28_EEEvvEEEEvNT_6ParamsE:
	.zero		2944


//--------------------- SYMBOLS --------------------------

	.type		.nv.reservedSmem.offset0,@object
	.size		.nv.reservedSmem.offset0,0x4
	.type		.nv.reservedSmem.cap,@object
	.size		.nv.reservedSmem.cap,0x4
	.type		__assertfail,@function
